def attn_fwd(
    Q,
    K,
    V,
    Out,
    Lse,
    sm_scale,
    stride_qz,
    stride_qh,
    stride_qm,
    stride_qk,
    stride_kz,
    stride_kh,
    stride_kn,
    stride_kk,
    stride_vz,
    stride_vh,
    stride_vn,
    stride_vk,
    stride_oz,
    stride_oh,
    stride_om,
    stride_ok,
    seqlen_q,
    seqlen_k,
    BLOCK_M: tl.constexpr,
    BLOCK_N: tl.constexpr,
    HEAD_DIM: tl.constexpr,
    CAUSAL: tl.constexpr,
):
    start_m = tl.program_id(0)
    off_hz = tl.program_id(1)
    q_off = off_hz * stride_qh
    k_off = off_hz * stride_kh
    v_off = off_hz * stride_vh
    offs_m = start_m * BLOCK_M + tl.arange(0, BLOCK_M)
    offs_d = tl.arange(0, HEAD_DIM)
    offs_n = tl.arange(0, BLOCK_N)
    q_ptrs = Q + q_off + offs_m[:, None] * stride_qm + offs_d[None, :] * stride_qk
    k_ptrs = K + k_off + offs_d[:, None] * stride_kk + offs_n[None, :] * stride_kn
    v_ptrs = V + v_off + offs_n[:, None] * stride_vn + offs_d[None, :] * stride_vk
    m_i = tl.full([BLOCK_M], float("-inf"), dtype=tl.float32)
    l_i = tl.zeros([BLOCK_M], dtype=tl.float32) + 1.0
    acc = tl.zeros([BLOCK_M, HEAD_DIM], dtype=tl.float32)
    q = tl.load(q_ptrs)
    acc, l_i, m_i = _attn_fwd_inner(
        acc,
        l_i,
        m_i,
        q,
        k_ptrs,
        v_ptrs,
        sm_scale,
        stride_kn,
        stride_vn,
        start_m,
        seqlen_k,
        BLOCK_M,
        BLOCK_N,
        HEAD_DIM,
        CAUSAL,
    )
    acc = acc / l_i[:, None]
    lse = m_i + tl.math.log2(l_i) / 1.4426950408889634
    o_ptrs = (
        Out
        + off_hz * stride_oh
        + offs_m[:, None] * stride_om
        + offs_d[None, :] * stride_ok
    )
    tl.store(o_ptrs, acc.to(Out.dtype.element_ty))
    tl.store(Lse + off_hz * seqlen_q + offs_m, lse)

# config = {"BLOCK_M": 64, "BLOCK_N": 128, "HEAD_DIM": 64, "arch": "sm_100", "causal": true, "dtype": "bf16", "num_stages": 2, "num_warps": 4}
# arch = sm_100


// ===== COMPILED SASS (sm_100a) =====

	.target	sm_100a

	.elftype	@"ET_EXEC"


//--------------------- .note.nv.tkinfo           --------------------------
	.section	.note.nv.tkinfo,"",@"SHT_NOTE"
	.sectionflags	@"SHF_NOTE_NV_TKINFO"
	.tkinfo
        /*0018*/ 	.word	0x00000081
        /*0030*/ 	.string	""
        /*0030*/ 	.string	"ptxas-blackwell"
        /*0030*/ 	.string	"Cuda compilation tools, release 12.9, V12.9.86"
        /*0030*/ 	.string	"Build cuda_12.9.r12.9/compiler.36037853_0"
        /*0030*/ 	.string	"-v  -suppress-debug-info  -lineinfo  -arch sm_100a "



//--------------------- .note.nv.cuver            --------------------------
	.section	.note.nv.cuver,"",@"SHT_NOTE"
	.sectionflags	@"SHF_NOTE_NV_CUVER"
        /*0018*/ 	.short	0x0001
        /*001a*/ 	.short	0x0064
        /*001c*/ 	.short	0x0001
        /*001e*/ 	.short	0x0000
        /*0020*/ 	.short	0x0001
        /*0022*/ 	.short	0x0000


//--------------------- .nv.info                  --------------------------
	.section	.nv.info,"",@"SHT_CUDA_INFO"
	.align	4


	//----- nvinfo : EIATTR_REGCOUNT
	.align		4
        /*0000*/ 	.byte	0x04, 0x2f
        /*0002*/ 	.short	(.L_5 - .L_4)
	.align		4
.L_4:
        /*0004*/ 	.word	index@(attn_fwd)
        /*0008*/ 	.word	0x000000ff


	//----- nvinfo : EIATTR_FRAME_SIZE
	.align		4
.L_5:
        /*000c*/ 	.byte	0x04, 0x11
        /*000e*/ 	.short	(.L_7 - .L_6)
	.align		4
.L_6:
        /*0010*/ 	.word	index@($__internal_2_$__cuda_sm10x_tcgen05_guardrail_trap_unallocated_columns_being_dealloced)
        /*0014*/ 	.word	0x00000150


	//----- nvinfo : EIATTR_FRAME_SIZE
	.align		4
.L_7:
        /*0018*/ 	.byte	0x04, 0x11
        /*001a*/ 	.short	(.L_9 - .L_8)
	.align		4
.L_8:
        /*001c*/ 	.word	index@($__internal_1_$__cuda_sm10x_tcgen05_guardrail_trap_phase_invalid_during_alloc)
        /*0020*/ 	.word	0x00000150


	//----- nvinfo : EIATTR_FRAME_SIZE
	.align		4
.L_9:
        /*0024*/ 	.byte	0x04, 0x11
        /*0026*/ 	.short	(.L_11 - .L_10)
	.align		4
.L_10:
        /*0028*/ 	.word	index@($__internal_0_$__cuda_sm10x_tcgen05_guardrail_trap_col_being_dealloced_not_returned_by_alloc)
        /*002c*/ 	.word	0x00000150


	//----- nvinfo : EIATTR_FRAME_SIZE
	.align		4
.L_11:
        /*0030*/ 	.byte	0x04, 0x11
        /*0032*/ 	.short	(.L_13 - .L_12)
	.align		4
.L_12:
        /*0034*/ 	.word	index@(attn_fwd)
        /*0038*/ 	.word	0x00000150


	//----- nvinfo : EIATTR_MIN_STACK_SIZE
	.align		4
.L_13:
        /*003c*/ 	.byte	0x04, 0x12
        /*003e*/ 	.short	(.L_15 - .L_14)
	.align		4
.L_14:
        /*0040*/ 	.word	index@(attn_fwd)
        /*0044*/ 	.word	0x00000150
.L_15:


//--------------------- .nv.info.attn_fwd         --------------------------
	.section	.nv.info.attn_fwd,"",@"SHT_CUDA_INFO"
	.sectionflags	@""
	.align	4


	//----- nvinfo : EIATTR_CUDA_API_VERSION
	.align		4
        /*0000*/ 	.byte	0x04, 0x37
        /*0002*/ 	.short	(.L_17 - .L_16)
.L_16:
        /*0004*/ 	.word	0x00000081


	//----- nvinfo : EIATTR_KPARAM_INFO
	.align		4
.L_17:
        /*0008*/ 	.byte	0x04, 0x17
        /*000a*/ 	.short	(.L_19 - .L_18)
.L_18:
        /*000c*/ 	.word	0x00000000
        /*0010*/ 	.short	0x0019
        /*0012*/ 	.short	0x0080
        /*0014*/ 	.byte	0x00, 0xf4, 0x21, 0x00


	//----- nvinfo : EIATTR_KPARAM_INFO
	.align		4
.L_19:
        /*0018*/ 	.byte	0x04, 0x17
        /*001a*/ 	.short	(.L_21 - .L_20)
.L_20:
        /*001c*/ 	.word	0x00000000
        /*0020*/ 	.short	0x0018
        /*0022*/ 	.short	0x0078
        /*0024*/ 	.byte	0x00, 0xf4, 0x21, 0x00


	//----- nvinfo : EIATTR_KPARAM_INFO
	.align		4
.L_21:
        /*0028*/ 	.byte	0x04, 0x17
        /*002a*/ 	.short	(.L_23 - .L_22)
.L_22:
        /*002c*/ 	.word	0x00000000
        /*0030*/ 	.short	0x0017
        /*0032*/ 	.short	0x0070
        /*0034*/ 	.byte	0x00, 0xf0, 0x11, 0x00


	//----- nvinfo : EIATTR_KPARAM_INFO
	.align		4
.L_23:
        /*0038*/ 	.byte	0x04, 0x17
        /*003a*/ 	.short	(.L_25 - .L_24)
.L_24:
        /*003c*/ 	.word	0x00000000
        /*0040*/ 	.short	0x0016
        /*0042*/ 	.short	0x006c
        /*0044*/ 	.byte	0x00, 0xf0, 0x11, 0x00


	//----- nvinfo : EIATTR_KPARAM_INFO
	.align		4
.L_25:
        /*0048*/ 	.byte	0x04, 0x17
        /*004a*/ 	.short	(.L_27 - .L_26)
.L_26:
        /*004c*/ 	.word	0x00000000
        /*0050*/ 	.short	0x0015
        /*0052*/ 	.short	0x0068
        /*0054*/ 	.byte	0x00, 0xf0, 0x11, 0x00


	//----- nvinfo : EIATTR_KPARAM_INFO
	.align		4
.L_27:
        /*0058*/ 	.byte	0x04, 0x17
        /*005a*/ 	.short	(.L_29 - .L_28)
.L_28:
        /*005c*/ 	.word	0x00000000
        /*0060*/ 	.short	0x0014
        /*0062*/ 	.short	0x0064
        /*0064*/ 	.byte	0x00, 0xf0, 0x11, 0x00


	//----- nvinfo : EIATTR_KPARAM_INFO
	.align		4
.L_29:
        /*0068*/ 	.byte	0x04, 0x17
        /*006a*/ 	.short	(.L_31 - .L_30)
.L_30:
        /*006c*/ 	.word	0x00000000
        /*0070*/ 	.short	0x0013
        /*0072*/ 	.short	0x0060
        /*0074*/ 	.byte	0x00, 0xf0, 0x11, 0x00


	//----- nvinfo : EIATTR_KPARAM_INFO
	.align		4
.L_31:
        /*0078*/ 	.byte	0x04, 0x17
        /*007a*/ 	.short	(.L_33 - .L_32)
.L_32:
        /*007c*/ 	.word	0x00000000
        /*0080*/ 	.short	0x0012
        /*0082*/ 	.short	0x005c
        /*0084*/ 	.byte	0x00, 0xf0, 0x11, 0x00


	//----- nvinfo : EIATTR_KPARAM_INFO
	.align		4
.L_33:
        /*0088*/ 	.byte	0x04, 0x17
        /*008a*/ 	.short	(.L_35 - .L_34)
.L_34:
        /*008c*/ 	.word	0x00000000
        /*0090*/ 	.short	0x0011
        /*0092*/ 	.short	0x0058
        /*0094*/ 	.byte	0x00, 0xf0, 0x11, 0x00


	//----- nvinfo : EIATTR_KPARAM_INFO
	.align		4
.L_35:
        /*0098*/ 	.byte	0x04, 0x17
        /*009a*/ 	.short	(.L_37 - .L_36)
.L_36:
        /*009c*/ 	.word	0x00000000
        /*00a0*/ 	.short	0x0010
        /*00a2*/ 	.short	0x0054
        /*00a4*/ 	.byte	0x00, 0xf0, 0x11, 0x00


	//----- nvinfo : EIATTR_KPARAM_INFO
	.align		4
.L_37:
        /*00a8*/ 	.byte	0x04, 0x17
        /*00aa*/ 	.short	(.L_39 - .L_38)
.L_38:
        /*00ac*/ 	.word	0x00000000
        /*00b0*/ 	.short	0x000f
        /*00b2*/ 	.short	0x0050
        /*00b4*/ 	.byte	0x00, 0xf0, 0x11, 0x00


	//----- nvinfo : EIATTR_KPARAM_INFO
	.align		4
.L_39:
        /*00b8*/ 	.byte	0x04, 0x17
        /*00ba*/ 	.short	(.L_41 - .L_40)
.L_40:
        /*00bc*/ 	.word	0x00000000
        /*00c0*/ 	.short	0x000e
        /*00c2*/ 	.short	0x004c
        /*00c4*/ 	.byte	0x00, 0xf0, 0x11, 0x00


	//----- nvinfo : EIATTR_KPARAM_INFO
	.align		4
.L_41:
        /*00c8*/ 	.byte	0x04, 0x17
        /*00ca*/ 	.short	(.L_43 - .L_42)
.L_42:
        /*00cc*/ 	.word	0x00000000
        /*00d0*/ 	.short	0x000d
        /*00d2*/ 	.short	0x0048
        /*00d4*/ 	.byte	0x00, 0xf0, 0x11, 0x00


	//----- nvinfo : EIATTR_KPARAM_INFO
	.align		4
.L_43:
        /*00d8*/ 	.byte	0x04, 0x17
        /*00da*/ 	.short	(.L_45 - .L_44)
.L_44:
        /*00dc*/ 	.word	0x00000000
        /*00e0*/ 	.short	0x000c
        /*00e2*/ 	.short	0x0044
        /*00e4*/ 	.byte	0x00, 0xf0, 0x11, 0x00


	//----- nvinfo : EIATTR_KPARAM_INFO
	.align		4
.L_45:
        /*00e8*/ 	.byte	0x04, 0x17
        /*00ea*/ 	.short	(.L_47 - .L_46)
.L_46:
        /*00ec*/ 	.word	0x00000000
        /*00f0*/ 	.short	0x000b
        /*00f2*/ 	.short	0x0040
        /*00f4*/ 	.byte	0x00, 0xf0, 0x11, 0x00


	//----- nvinfo : EIATTR_KPARAM_INFO
	.align		4
.L_47:
        /*00f8*/ 	.byte	0x04, 0x17
        /*00fa*/ 	.short	(.L_49 - .L_48)
.L_48:
        /*00fc*/ 	.word	0x00000000
        /*0100*/ 	.short	0x000a
        /*0102*/ 	.short	0x003c
        /*0104*/ 	.byte	0x00, 0xf0, 0x11, 0x00


	//----- nvinfo : EIATTR_KPARAM_INFO
	.align		4
.L_49:
        /*0108*/ 	.byte	0x04, 0x17
        /*010a*/ 	.short	(.L_51 - .L_50)
.L_50:
        /*010c*/ 	.word	0x00000000
        /*0110*/ 	.short	0x0009
        /*0112*/ 	.short	0x0038
        /*0114*/ 	.byte	0x00, 0xf0, 0x11, 0x00


	//----- nvinfo : EIATTR_KPARAM_INFO
	.align		4
.L_51:
        /*0118*/ 	.byte	0x04, 0x17
        /*011a*/ 	.short	(.L_53 - .L_52)
.L_52:
        /*011c*/ 	.word	0x00000000
        /*0120*/ 	.short	0x0008
        /*0122*/ 	.short	0x0034
        /*0124*/ 	.byte	0x00, 0xf0, 0x11, 0x00


	//----- nvinfo : EIATTR_KPARAM_INFO
	.align		4
.L_53:
        /*0128*/ 	.byte	0x04, 0x17
        /*012a*/ 	.short	(.L_55 - .L_54)
.L_54:
        /*012c*/ 	.word	0x00000000
        /*0130*/ 	.short	0x0007
        /*0132*/ 	.short	0x0030
        /*0134*/ 	.byte	0x00, 0xf0, 0x11, 0x00


	//----- nvinfo : EIATTR_KPARAM_INFO
	.align		4
.L_55:
        /*0138*/ 	.byte	0x04, 0x17
        /*013a*/ 	.short	(.L_57 - .L_56)
.L_56:
        /*013c*/ 	.word	0x00000000
        /*0140*/ 	.short	0x0006
        /*0142*/ 	.short	0x002c
        /*0144*/ 	.byte	0x00, 0xf0, 0x11, 0x00


	//----- nvinfo : EIATTR_KPARAM_INFO
	.align		4
.L_57:
        /*0148*/ 	.byte	0x04, 0x17
        /*014a*/ 	.short	(.L_59 - .L_58)
.L_58:
        /*014c*/ 	.word	0x00000000
        /*0150*/ 	.short	0x0005
        /*0152*/ 	.short	0x0028
        /*0154*/ 	.byte	0x00, 0xf0, 0x11, 0x00


	//----- nvinfo : EIATTR_KPARAM_INFO
	.align		4
.L_59:
        /*0158*/ 	.byte	0x04, 0x17
        /*015a*/ 	.short	(.L_61 - .L_60)
.L_60:
        /*015c*/ 	.word	0x00000000
        /*0160*/ 	.short	0x0004
        /*0162*/ 	.short	0x0020
        /*0164*/ 	.byte	0x00, 0xf4, 0x21, 0x00


	//----- nvinfo : EIATTR_KPARAM_INFO
	.align		4
.L_61:
        /*0168*/ 	.byte	0x04, 0x17
        /*016a*/ 	.short	(.L_63 - .L_62)
.L_62:
        /*016c*/ 	.word	0x00000000
        /*0170*/ 	.short	0x0003
        /*0172*/ 	.short	0x0018
        /*0174*/ 	.byte	0x00, 0xf4, 0x21, 0x00


	//----- nvinfo : EIATTR_KPARAM_INFO
	.align		4
.L_63:
        /*0178*/ 	.byte	0x04, 0x17
        /*017a*/ 	.short	(.L_65 - .L_64)
.L_64:
        /*017c*/ 	.word	0x00000000
        /*0180*/ 	.short	0x0002
        /*0182*/ 	.short	0x0010
        /*0184*/ 	.byte	0x00, 0xf4, 0x21, 0x00


	//----- nvinfo : EIATTR_KPARAM_INFO
	.align		4
.L_65:
        /*0188*/ 	.byte	0x04, 0x17
        /*018a*/ 	.short	(.L_67 - .L_66)
.L_66:
        /*018c*/ 	.word	0x00000000
        /*0190*/ 	.short	0x0001
        /*0192*/ 	.short	0x0008
        /*0194*/ 	.byte	0x00, 0xf4, 0x21, 0x00


	//----- nvinfo : EIATTR_KPARAM_INFO
	.align		4
.L_67:
        /*0198*/ 	.byte	0x04, 0x17
        /*019a*/ 	.short	(.L_69 - .L_68)
.L_68:
        /*019c*/ 	.word	0x00000000
        /*01a0*/ 	.short	0x0000
        /*01a2*/ 	.short	0x0000
        /*01a4*/ 	.byte	0x00, 0xf4, 0x21, 0x00


	//----- nvinfo : EIATTR_AT_ENTRY_FRAGMENTS
	.align		4
.L_69:
        /*01a8*/ 	.byte	0x04, 0x4f
        /*01aa*/ 	.short	(.L_71 - .L_70)


	//   ....[0]....
.L_70:
        /*01ac*/ 	.word	0x00000004


	//----- nvinfo : EIATTR_RESERVED_SMEM_USED
	.align		4
.L_71:
        /*01b0*/ 	.byte	0x01, 0x41
	.zero		2


	//----- nvinfo : EIATTR_SPARSE_MMA_MASK
	.align		4
        /*01b4*/ 	.byte	0x03, 0x50
        /*01b6*/ 	.short	0x0000


	//----- nvinfo : EIATTR_TCGEN05_1CTA_USED
	.align		4
        /*01b8*/ 	.byte	0x01, 0x51
	.zero		2


	//----- nvinfo : EIATTR_MAXREG_COUNT
	.align		4
        /*01bc*/ 	.byte	0x03, 0x1b
        /*01be*/ 	.short	0x00ff


	//----- nvinfo : EIATTR_NUM_BARRIERS
	.align		4
        /*01c0*/ 	.byte	0x02, 0x4c
        /*01c2*/ 	.byte	0x01
	.zero		1


	//----- nvinfo : EIATTR_ANNOTATIONS
	.align		4
        /*01c4*/ 	.byte	0x04, 0x55
        /*01c6*/ 	.short	(.L_73 - .L_72)


	//   ....[0]....
.L_72:
        /*01c8*/ 	.word	0x00000001
        /*01cc*/ 	.byte	0x10, 0x16, 0x00, 0x00, 0x01, 0x00, 0x00, 0x00, 0x40, 0x16, 0x00, 0x00, 0x01, 0x00, 0x00, 0x00
        /* <DEDUP_REMOVED lines=42> */
        /*047c*/ 	.byte	0x90, 0xa6, 0x00, 0x00


	//----- nvinfo : EIATTR_INT_WARP_WIDE_INSTR_OFFSETS
	.align		4
.L_73:
        /*0480*/ 	.byte	0x04, 0x31
        /*0482*/ 	.short	(.L_75 - .L_74)


	//   ....[0]....
.L_74:
        /*0484*/ 	.word	0x00001e40


	//   ....[1]....
        /*0488*/ 	.word	0x00001e60


	//   ....[2]....
        /*048c*/ 	.word	0x00002900


	//   ....[3]....
        /*0490*/ 	.word	0x00003220


	//   ....[4]....
        /*0494*/ 	.word	0x000088c0


	//   ....[5]....
        /*0498*/ 	.word	0x0000e1f0


	//   ....[6]....
        /*049c*/ 	.word	0x0000e240


	//----- nvinfo : EIATTR_COOP_GROUP_MASK_REGIDS
	.align		4
.L_75:
        /*04a0*/ 	.byte	0x04, 0x29
        /*04a2*/ 	.short	(.L_77 - .L_76)


	//   ....[0]....
.L_76:
        /*04a4*/ 	.word	0xffffffff


	//   ....[1]....
        /*04a8*/ 	.word	0xffffffff


	//   ....[2]....
        /*04ac*/ 	.word	0xffffffff


	//   ....[3]....
        /*04b0*/ 	.word	0xffffffff


	//   ....[4]....
        /*04b4*/ 	.word	0xffffffff


	//   ....[5]....
        /*04b8*/ 	.word	0xffffffff


	//   ....[6]....
        /*04bc*/ 	.word	0xffffffff


	//   ....[7]....
        /*04c0*/ 	.word	0xffffffff


	//----- nvinfo : EIATTR_COOP_GROUP_INSTR_OFFSETS
	.align		4
.L_77:
        /*04c4*/ 	.byte	0x04, 0x28
        /*04c6*/ 	.short	(.L_79 - .L_78)


	//   ....[0]....
.L_78:
        /*04c8*/ 	.word	0x00000070


	//   ....[1]....
        /*04cc*/ 	.word	0x00000330


	//   ....[2]....
        /*04d0*/ 	.word	0x00004db0


	//   ....[3]....
        /*04d4*/ 	.word	0x00006f20


	//   ....[4]....
        /*04d8*/ 	.word	0x0000a3d0


	//   ....[5]....
        /*04dc*/ 	.word	0x0000b570


	//   ....[6]....
        /*04e0*/ 	.word	0x0000e080


	//   ....[7]....
        /*04e4*/ 	.word	0x0000e2f0


	//----- nvinfo : EIATTR_VRC_CTA_INIT_COUNT
	.align		4
.L_79:
        /*04e8*/ 	.byte	0x02, 0x4a
        /*04ea*/ 	.byte	0x80
	.zero		1


	//----- nvinfo : EIATTR_MBARRIER_INSTR_OFFSETS
	.align		4
        /*04ec*/ 	.byte	0x04, 0x39
        /*04ee*/ 	.short	(.L_81 - .L_80)


	//   ....[0]....
.L_80:
        /*04f0*/ 	.word	0x00002460
        /*04f4*/ 	.word	0x000000ff
        /*04f8*/ 	.word	0x00000000
        /*04fc*/ 	.short	0x0100
        /*04fe*/ 	.byte	0x13
	.zero		1


	//   ....[1]....
        /*0500*/ 	.word	0x00002940
        /*0504*/ 	.word	0x000000ff
        /*0508*/ 	.word	0x0000e008
        /*050c*/ 	.short	0x0100
        /*050e*/ 	.byte	0x10
	.zero		1


	//   ....[2]....
        /*0510*/ 	.word	0x000032e0
        /*0514*/ 	.word	0x000000ff
        /*0518*/ 	.word	0x00004000
        /*051c*/ 	.short	0x0100
        /*051e*/ 	.byte	0x10
	.zero		1


	//   ....[3]....
        /*0520*/ 	.word	0x000036c0
        /*0524*/ 	.word	0x000000ff
        /*0528*/ 	.word	0x00004000
        /*052c*/ 	.short	0x010a
        /*052e*/ 	.byte	0x10
	.zero		1


	//   ....[4]....
        /*0530*/ 	.word	0x00003890
        /*0534*/ 	.word	0x000000ff
        /*0538*/ 	.word	0x00004000
        /*053c*/ 	.short	0x0108
        /*053e*/ 	.byte	0x10
	.zero		1


	//   ....[5]....
        /*0540*/ 	.word	0x00008b50
        /*0544*/ 	.word	0x000000ff
        /*0548*/ 	.word	0x0000e010
        /*054c*/ 	.short	0x0100
        /*054e*/ 	.byte	0x10
	.zero		1


	//   ....[6]....
        /*0550*/ 	.word	0x00008db0
        /*0554*/ 	.word	0x000000ff
        /*0558*/ 	.word	0x0000e010
        /*055c*/ 	.short	0x010a
        /*055e*/ 	.byte	0x10
	.zero		1


	//   ....[7]....
        /*0560*/ 	.word	0x00009110
        /*0564*/ 	.word	0x000000ff
        /*0568*/ 	.word	0x0000e010
        /*056c*/ 	.short	0x0108
        /*056e*/ 	.byte	0x10
	.zero		1


	//   ....[8]....
        /*0570*/ 	.word	0x0000b360
        /*0574*/ 	.word	0x000000ff
        /*0578*/ 	.word	0x00000000
        /*057c*/ 	.short	0x010a
        /*057e*/ 	.byte	0x13
	.zero		1


	//   ....[9]....
        /*0580*/ 	.word	0x0000c9d0
        /*0584*/ 	.word	0x000000ff
        /*0588*/ 	.word	0x00000000
        /*058c*/ 	.short	0x010a
        /*058e*/ 	.byte	0x13
	.zero		1


	//   ....[10]....
        /*0590*/ 	.word	0x0000cae0
        /*0594*/ 	.word	0x000000ff
        /*0598*/ 	.word	0x0000e000
        /*059c*/ 	.short	0x0108
        /*059e*/ 	.byte	0x10
	.zero		1


	//   ....[11]....
        /*05a0*/ 	.word	0x0000cc80
        /*05a4*/ 	.word	0x000000ff
        /*05a8*/ 	.word	0x0000e008
        /*05ac*/ 	.short	0x0108
        /*05ae*/ 	.byte	0x10
	.zero		1


	//   ....[12]....
        /*05b0*/ 	.word	0x0000e310
        /*05b4*/ 	.word	0x000000ff
        /*05b8*/ 	.word	0x00004000
        /*05bc*/ 	.short	0x010a
        /*05be*/ 	.byte	0x10
	.zero		1


	//   ....[13]....
        /*05c0*/ 	.word	0x0000e340
        /*05c4*/ 	.word	0x000000ff
        /*05c8*/ 	.word	0x0000e010
        /*05cc*/ 	.short	0x010a
        /*05ce*/ 	.byte	0x10
	.zero		1


	//   ....[14]....
        /*05d0*/ 	.word	0x0000e380
        /*05d4*/ 	.word	0x000000ff
        /*05d8*/ 	.word	0x00000000
        /*05dc*/ 	.short	0x010a
        /*05de*/ 	.byte	0x13
	.zero		1


	//   ....[15]....
        /*05e0*/ 	.word	0x0000e3b0
        /*05e4*/ 	.word	0x000000ff
        /*05e8*/ 	.word	0x00000000
        /*05ec*/ 	.short	0x010a
        /*05ee*/ 	.byte	0x13
	.zero		1


	//----- nvinfo : EIATTR_NUM_MBARRIERS
	.align		4
.L_81:
        /*05f0*/ 	.byte	0x03, 0x38
        /*05f2*/ 	.short	0xffff


	//----- nvinfo : EIATTR_EXIT_INSTR_OFFSETS
	.align		4
        /*05f4*/ 	.byte	0x04, 0x1c
        /*05f6*/ 	.short	(.L_83 - .L_82)


	//   ....[0]....
.L_82:
        /*05f8*/ 	.word	0x0000e300


	//----- nvinfo : EIATTR_REQNTID
	.align		4
.L_83:
        /*05fc*/ 	.byte	0x04, 0x10
        /*05fe*/ 	.short	(.L_85 - .L_84)
.L_84:
        /*0600*/ 	.word	0x00000080
        /*0604*/ 	.word	0x00000001
        /*0608*/ 	.word	0x00000001


	//----- nvinfo : EIATTR_CRS_STACK_SIZE
	.align		4
.L_85:
        /*060c*/ 	.byte	0x04, 0x1e
        /*060e*/ 	.short	(.L_87 - .L_86)
.L_86:
        /*0610*/ 	.word	0x00000000


	//----- nvinfo : EIATTR_CBANK_PARAM_SIZE
	.align		4
.L_87:
        /*0614*/ 	.byte	0x03, 0x19
        /*0616*/ 	.short	0x0088


	//----- nvinfo : EIATTR_PARAM_CBANK
	.align		4
        /*0618*/ 	.byte	0x04, 0x0a
        /*061a*/ 	.short	(.L_89 - .L_88)
	.align		4
.L_88:
        /*061c*/ 	.word	index@(.nv.constant0.attn_fwd)
        /*0620*/ 	.short	0x0380
        /*0622*/ 	.short	0x0088


	//----- nvinfo : EIATTR_SW_WAR
	.align		4
.L_89:
        /*0624*/ 	.byte	0x04, 0x36
        /*0626*/ 	.short	(.L_91 - .L_90)
.L_90:
        /*0628*/ 	.word	0x00000008
.L_91:


//--------------------- .nv.compat                --------------------------
	.section	.nv.compat,"",@"SHT_CUDA_COMPAT_INFO"
	.align	4
        /*0000*/ 	.byte	0x02, 0x02, 0x02, 0x00, 0x02, 0x05, 0x05, 0x00, 0x02, 0x03, 0x00, 0x00, 0x02, 0x06, 0x01, 0x00


//--------------------- .nv.callgraph             --------------------------
	.section	.nv.callgraph,"",@"SHT_CUDA_CALLGRAPH"
	.align	4
	.sectionentsize	8
	.align		4
        /*0000*/ 	.word	0x00000000
	.align		4
        /*0004*/ 	.word	0xffffffff
	.align		4
        /*0008*/ 	.word	0x00000000
	.align		4
        /*000c*/ 	.word	0xfffffffe
	.align		4
        /*0010*/ 	.word	0x00000000
	.align		4
        /*0014*/ 	.word	0xfffffffd
	.align		4
        /*0018*/ 	.word	0x00000000
	.align		4
        /*001c*/ 	.word	0xfffffffc


//--------------------- .nv.constant4             --------------------------
	.section	.nv.constant4,"a",@progbits
	.align	8
	.align		8
.nv.constant4:
        /*0000*/ 	.dword	_$_str


//--------------------- .text.attn_fwd            --------------------------
	.section	.text.attn_fwd,"ax",@progbits
	.align	128
        .global         attn_fwd
        .type           attn_fwd,@function
        .size           attn_fwd,(.L_x_28 - attn_fwd)
        .other          attn_fwd,@"STO_CUDA_ENTRY STV_DEFAULT"
attn_fwd:
.text.attn_fwd:
[----:B------:R-:W0:Y:S01]  /*0000*/  LDC R1, c[0x0][0x37c] ;  /* 0x0000df00ff017b82 */ /* 0x000e220000000800 */
[----:B------:R-:W1:Y:S01]  /*0010*/  S2R R0, SR_TID.X ;  /* 0x0000000000007919 */ /* 0x000e620000002100 */
[----:B0-----:R-:W-:Y:S01]  /*0020*/  VIADD R1, R1, 0xfffffeb0 ;  /* 0xfffffeb001017836 */ /* 0x001fe20000000000 */
[----:B-1----:R-:W-:-:S13]  /*0030*/  ISETP.GE.U32.AND P0, PT, R0, 0x20, PT ;  /* 0x000000200000780c */ /* 0x002fda0003f06070 */
[----:B------:R-:W-:Y:S02]  /*0040*/  VOTEU.ANY UP0, P0 ;  /* 0x0000000000ff7886 */ /* 0x000fe40000000100 */
[----:B------:R-:W-:Y:S05]  /*0050*/  BRA.U UP0, `(.L_x_0) ;  /* 0x0000000100b87547 */ /* 0x000fea000b800000 */
[----:B------:R-:W0:Y:S01]  /*0060*/  S2UR UR6, SR_CgaCtaId ;  /* 0x00000000000679c3 */ /* 0x000e220000008800 */
[----:B------:R-:W-:Y:S01]  /*0070*/  NOP ;  /* 0x0000000000007918 */ /* 0x000fe20000000000 */
[----:B------:R-:W-:Y:S02]  /*0080*/  UMOV UR4, 0x40 ;  /* 0x0000004000047882 */ /* 0x000fe40000000000 */
[----:B0-----:R-:W-:-:S09]  /*0090*/  ULEA UR4, UR6, UR4, 0x18 ;  /* 0x0000000406047291 */ /* 0x001fd2000f8ec0ff */
[----:B------:R-:W0:Y:S01]  /*00a0*/  LDS.U8 R0, [UR4] ;  /* 0x00000004ff007984 */ /* 0x000e220008000000 */
[----:B------:R-:W-:Y:S02]  /*00b0*/  UMOV UR4, 0x400 ;  /* 0x0000040000047882 */ /* 0x000fe40000000000 */
[----:B------:R-:W-:Y:S01]  /*00c0*/  ULEA UR4, UR6, UR4, 0x18 ;  /* 0x0000000406047291 */ /* 0x000fe2000f8ec0ff */
[----:B0-----:R-:W-:-:S13]  /*00d0*/  ISETP.NE.AND P0, PT, R0, RZ, PT ;  /* 0x000000ff0000720c */ /* 0x001fda0003f05270 */
[----:B------:R-:W-:Y:S05]  /*00e0*/  @P0 BRA `(.L_x_1) ;  /* 0x00000000007c0947 */ /* 0x000fea0003800000 */
[----:B------:R-:W-:-:S13]  /*00f0*/  ELECT P0, URZ, PT ;  /* 0x0000000000ff782f */ /* 0x000fda0003800000 */
[----:B------:R-:W-:Y:S05]  /*0100*/  @!P0 BRA `(.L_x_2) ;  /* 0x0000000000848947 */ /* 0x000fea0003800000 */
[----:B------:R-:W-:Y:S01]  /*0110*/  UMOV UR5, 0x4 ;  /* 0x0000000400057882 */ /* 0x000fe20000000000 */
[----:B------:R-:W-:Y:S02]  /*0120*/  IMAD.MOV.U32 R4, RZ, RZ, 0x1 ;  /* 0x00000001ff047424 */ /* 0x000fe400078e00ff */
[----:B------:R-:W-:Y:S02]  /*0130*/  IMAD.MOV.U32 R5, RZ, RZ, 0xf ;  /* 0x0000000fff057424 */ /* 0x000fe400078e00ff */
[----:B------:R-:W-:Y:S04]  /*0140*/  DEPBAR.LE SB0, 0x36 ;  /* 0x00008d800000791a */ /* 0x000fe80000000000 */
[----:B------:R-:W0:Y:S02]  /*0150*/  UTCATOMSWS.FIND_AND_SET.ALIGN UP1, UR5, UR5 ;  /* 0x00000005000575e3 */ /* 0x000e240008020800 */
[----:B0-----:R-:W-:-:S04]  /*0160*/  PLOP3.LUT P0, PT, PT, PT, UP1, 0x80, 0x8 ;  /* 0x000000000008781c */ /* 0x001fc80003f0f018 */
[----:B------:R-:W-:-:S04]  /*0170*/  SEL R0, RZ, 0xffffffff, !P0 ;  /* 0xffffffffff007807 */ /* 0x000fc80004000000 */
[----:B------:R-:W-:Y:S01]  /*0180*/  ISETP.NE.AND P0, PT, R0, RZ, PT ;  /* 0x000000ff0000720c */ /* 0x000fe20003f05270 */
[----:B------:R-:W-:-:S12]  /*0190*/  IMAD.U32 R0, RZ, RZ, UR5 ;  /* 0x00000005ff007e24 */ /* 0x000fd8000f8e00ff */
[----:B------:R-:W-:Y:S05]  /*01a0*/  @P0 BRA `(.L_x_3) ;  /* 0x0000000000240947 */ /* 0x000fea0003800000 */
.L_x_4:
[----:B------:R-:W-:Y:S05]  /*01b0*/  NANOSLEEP 0x64 ;  /* 0x000000640000795d */ /* 0x000fea0003800000 */
[----:B------:R-:W-:-:S05]  /*01c0*/  UMOV UR5, 0x4 ;  /* 0x0000000400057882 */ /* 0x000fca0000000000 */
[----:B------:R-:W-:Y:S04]  /*01d0*/  DEPBAR.LE SB0, 0x36 ;  /* 0x00008d800000791a */ /* 0x000fe80000000000 */
[----:B------:R-:W0:Y:S02]  /*01e0*/  UTCATOMSWS.FIND_AND_SET.ALIGN UP1, UR5, UR5 ;  /* 0x00000005000575e3 */ /* 0x000e240008020800 */
[----:B0-----:R-:W-:-:S04]  /*01f0*/  PLOP3.LUT P0, PT, PT, PT, UP1, 0x80, 0x8 ;  /* 0x000000000008781c */ /* 0x001fc80003f0f018 */
[----:B------:R-:W-:-:S04]  /*0200*/  SEL R0, RZ, 0xffffffff, !P0 ;  /* 0xffffffffff007807 */ /* 0x000fc80004000000 */
[----:B------:R-:W-:Y:S01]  /*0210*/  ISETP.NE.AND P0, PT, R0, RZ, PT ;  /* 0x000000ff0000720c */ /* 0x000fe20003f05270 */
[----:B------:R-:W-:-:S12]  /*0220*/  IMAD.U32 R0, RZ, RZ, UR5 ;  /* 0x00000005ff007e24 */ /* 0x000fd8000f8e00ff */
[----:B------:R-:W-:Y:S05]  /*0230*/  @!P0 BRA `(.L_x_4) ;  /* 0xfffffffc00dc8947 */ /* 0x000fea000383ffff */
.L_x_3:
[----:B------:R-:W-:Y:S01]  /*0240*/  IADD3 R3, PT, PT, R0, 0x10, RZ ;  /* 0x0000001000037810 */ /* 0x000fe20007ffe0ff */
[----:B------:R-:W-:Y:S01]  /*0250*/  UMOV UR5, 0x50 ;  /* 0x0000005000057882 */ /* 0x000fe20000000000 */
[----:B------:R-:W-:Y:S01]  /*0260*/  SHF.L.U32 R2, R5, R0, RZ ;  /* 0x0000000005027219 */ /* 0x000fe200000006ff */
[----:B------:R-:W-:Y:S01]  /*0270*/  ULEA UR5, UR6, UR5, 0x18 ;  /* 0x0000000506057291 */ /* 0x000fe2000f8ec0ff */
[----:B------:R-:W-:Y:S01]  /*0280*/  SHF.L.U32 R3, R4, R3, RZ ;  /* 0x0000000304037219 */ /* 0x000fe200000006ff */
[----:B------:R-:W-:-:S03]  /*0290*/  IMAD.SHL.U32 R0, R0, 0x20, RZ ;  /* 0x0000002000007824 */ /* 0x000fc600078e00ff */
[----:B------:R-:W-:-:S05]  /*02a0*/  LOP3.LUT R2, R3, R2, RZ, 0xfc, !PT ;  /* 0x0000000203027212 */ /* 0x000fca00078efcff */
[----:B------:R0:W-:Y:S04]  /*02b0*/  ATOMS.OR RZ, [UR5], R2 ;  /* 0x00000002ffff798c */ /* 0x0001e8000b000005 */
[----:B------:R0:W-:Y:S01]  /*02c0*/  STS [UR4], R0 ;  /* 0x00000000ff007988 */ /* 0x0001e20008000804 */
[----:B------:R-:W-:Y:S05]  /*02d0*/  BRA `(.L_x_2) ;  /* 0x0000000000107947 */ /* 0x000fea0003800000 */
.L_x_1:
[----:B------:R-:W-:Y:S01]  /*02e0*/  IMAD.MOV.U32 R0, RZ, RZ, -0x1 ;  /* 0xffffffffff007424 */ /* 0x000fe200078e00ff */
[----:B------:R-:W-:-:S04]  /*02f0*/  MOV R2, 0x320 ;  /* 0x0000032000027802 */ /* 0x000fc80000000f00 */
[----:B------:R0:W-:Y:S03]  /*0300*/  STS [UR4], R0 ;  /* 0x00000000ff007988 */ /* 0x0001e60008000804 */
[----:B0-----:R-:W-:Y:S05]  /*0310*/  CALL.REL.NOINC `($__internal_1_$__cuda_sm10x_tcgen05_guardrail_trap_phase_invalid_during_alloc) ;  /* 0x000000e0003c7944 */ /* 0x001fea0003c00000 */
.L_x_2:
[----:B------:R-:W-:Y:S05]  /*0320*/  WARPSYNC.ALL ;  /* 0x0000000000007948 */ /* 0x000fea0003800000 */
[----:B------:R-:W-:Y:S01]  /*0330*/  NOP ;  /* 0x0000000000007918 */ /* 0x000fe20000000000 */
.L_x_0:
[----:B------:R-:W1:Y:S01]  /*0340*/  S2R R71, SR_TID.X ;  /* 0x0000000000477919 */ /* 0x000e620000002100 */
[----:B------:R-:W2:Y:S01]  /*0350*/  S2UR UR22, SR_CTAID.X ;  /* 0x00000000001679c3 */ /* 0x000ea20000002500 */
[----:B------:R-:W3:Y:S01]  /*0360*/  LDCU.64 UR4, c[0x0][0x3b0] ;  /* 0x00007600ff0477ac */ /* 0x000ee20008000a00 */
[----:B------:R-:W-:Y:S01]  /*0370*/  UMOV UR16, 0x400 ;  /* 0x0000040000107882 */ /* 0x000fe20000000000 */
[----:B------:R-:W4:Y:S05]  /*0380*/  LDCU.64 UR28, c[0x0][0x358] ;  /* 0x00006b00ff1c77ac */ /* 0x000f2a0008000a00 */
[----:B------:R-:W0:Y:S08]  /*0390*/  LDC R48, c[0x0][0x3b8] ;  /* 0x0000ee00ff307b82 */ /* 0x000e300000000800 */
[----:B------:R-:W3:Y:S08]  /*03a0*/  S2UR UR7, SR_CTAID.Y ;  /* 0x00000000000779c3 */ /* 0x000ef00000002600 */
[----:B------:R-:W0:Y:S01]  /*03b0*/  S2UR UR6, SR_CgaCtaId ;  /* 0x00000000000679c3 */ /* 0x000e220000008800 */
[----:B--2---:R-:W-:Y:S01]  /*03c0*/  USHF.L.U32 UR22, UR22, 0x6, URZ ;  /* 0x0000000616167899 */ /* 0x004fe200080006ff */
[----:B-1----:R-:W-:-:S06]  /*03d0*/  SHF.R.U32.HI R44, RZ, 0x6, R71 ;  /* 0x00000006ff2c7819 */ /* 0x002fcc0000011647 */
[----:B------:R-:W1:Y:S01]  /*03e0*/  LDC.64 R42, c[0x0][0x380] ;  /* 0x0000e000ff2a7b82 */ /* 0x000e620000000a00 */
[----:B0-----:R-:W-:Y:S01]  /*03f0*/  IMAD.U32 R0, RZ, RZ, UR22 ;  /* 0x00000016ff007e24 */ /* 0x001fe2000f8e00ff */
[----:B------:R-:W-:-:S04]  /*0400*/  SGXT.U32 R44, R44, 0x1 ;  /* 0x000000012c2c781a */ /* 0x000fc80000000000 */
[----:B------:R-:W-:Y:S01]  /*0410*/  LOP3.LUT R2, R0, 0x3f, R71, 0xf8, !PT ;  /* 0x0000003f00027812 */ /* 0x000fe200078ef847 */
[----:B------:R-:W-:Y:S01]  /*0420*/  IMAD R4, R44, R48, RZ ;  /* 0x000000302c047224 */ /* 0x000fe200078e02ff */
[----:B---3--:R-:W-:Y:S01]  /*0430*/  UIMAD UR4, UR7, UR4, URZ ;  /* 0x00000004070472a4 */ /* 0x008fe2000f8e02ff */
[----:B------:R-:W0:Y:S02]  /*0440*/  LDC.64 R150, c[0x0][0x3c0] ;  /* 0x0000f000ff967b82 */ /* 0x000e240000000a00 */
[----:B------:R-:W-:Y:S02]  /*0450*/  IMAD R0, R2, UR5, RZ ;  /* 0x0000000502007c24 */ /* 0x000fe4000f8e02ff */
[----:B------:R-:W-:Y:S01]  /*0460*/  IMAD R5, R48, 0x2, R4 ;  /* 0x0000000230057824 */ /* 0x000fe200078e0204 */
[----:B------:R-:W-:Y:S01]  /*0470*/  USHF.L.U32 UR8, UR4, 0x1, URZ ;  /* 0x0000000104087899 */ /* 0x000fe200080006ff */
[----:B------:R-:W-:Y:S01]  /*0480*/  IMAD.SHL.U32 R3, R0, 0x2, RZ ;  /* 0x0000000200037824 */ /* 0x000fe200078e00ff */
[----:B------:R-:W-:Y:S01]  /*0490*/  ULEA UR16, UR6, UR16, 0x18 ;  /* 0x0000001006107291 */ /* 0x000fe2000f8ec0ff */
[----:B------:R-:W-:Y:S01]  /*04a0*/  BAR.SYNC.DEFER_BLOCKING 0x0 ;  /* 0x0000000000007b1d */ /* 0x000fe20000010000 */
[----:B------:R-:W-:Y:S01]  /*04b0*/  LEA R11, R48, R5, 0x1 ;  /* 0x00000005300b7211 */ /* 0x000fe200078e08ff */
[----:B------:R-:W-:Y:S01]  /*04c0*/  UIMAD.WIDE UR4, UR4, 0x2, URZ ;  /* 0x00000002040478a5 */ /* 0x000fe2000f8e02ff */
[----:B------:R-:W-:-:S05]  /*04d0*/  IMAD.HI R0, R0, 0x2, RZ ;  /* 0x0000000200007827 */ /* 0x000fca00078e02ff */
[----:B------:R-:W2:Y:S01]  /*04e0*/  LDC.64 R80, c[0x0][0x388] ;  /* 0x0000e200ff507b82 */ /* 0x000ea20000000a00 */
[----:B-1----:R-:W-:Y:S01]  /*04f0*/  IADD3 R42, P0, P1, R3, UR8, R42 ;  /* 0x00000008032a7c10 */ /* 0x002fe2000f91e02a */
[----:B------:R-:W-:-:S03]  /*0500*/  IMAD R13, R48, 0x2, R11 ;  /* 0x00000002300d7824 */ /* 0x000fc600078e020b */
[----:B------:R-:W-:Y:S01]  /*0510*/  IADD3.X R46, PT, PT, R0, UR5, R43, P0, P1 ;  /* 0x00000005002e7c10 */ /* 0x000fe200087e242b */
[----:B------:R-:W-:Y:S01]  /*0520*/  IMAD R12, R48, 0x2, R13 ;  /* 0x00000002300c7824 */ /* 0x000fe200078e020d */
[C---:B------:R-:W-:Y:S01]  /*0530*/  LEA R6, P0, R4.reuse, R42, 0x1 ;  /* 0x0000002a04067211 */ /* 0x040fe200078008ff */
[----:B------:R-:W1:Y:S03]  /*0540*/  LDCU UR4, c[0x0][0x3c8] ;  /* 0x00007900ff0477ac */ /* 0x000e660008000800 */
[----:B------:R-:W-:Y:S02]  /*0550*/  LEA.HI.X.SX32 R7, R4, R46, 0x1, P0 ;  /* 0x0000002e04077211 */ /* 0x000fe400000f0eff */
[-C--:B------:R-:W-:Y:S02]  /*0560*/  LEA R2, P1, R12, R42.reuse, 0x1 ;  /* 0x0000002a0c027211 */ /* 0x080fe400078208ff */
[C---:B------:R-:W-:Y:S01]  /*0570*/  LEA R8, P0, R5.reuse, R42, 0x1 ;  /* 0x0000002a05087211 */ /* 0x040fe200078008ff */
[----:B------:R-:W3:Y:S01]  /*0580*/  LDS R47, [UR16] ;  /* 0x00000010ff2f7984 */ /* 0x000ee20008000800 */
[----:B------:R-:W-:Y:S01]  /*0590*/  IMAD R15, R48, 0x2, R12 ;  /* 0x00000002300f7824 */ /* 0x000fe200078e020c */
[-C--:B------:R-:W-:Y:S01]  /*05a0*/  LEA.HI.X.SX32 R3, R12, R46.reuse, 0x1, P1 ;  /* 0x0000002e0c037211 */ /* 0x080fe200008f0eff */
[----:B------:R-:W-:Y:S01]  /*05b0*/  BAR.SYNC.DEFER_BLOCKING 0x0 ;  /* 0x0000000000007b1d */ /* 0x000fe20000010000 */
[----:B------:R-:W-:-:S02]  /*05c0*/  LEA.HI.X.SX32 R9, R5, R46, 0x1, P0 ;  /* 0x0000002e05097211 */ /* 0x000fc400000f0eff */
[-C--:B------:R-:W-:Y:S01]  /*05d0*/  LEA R12, P0, R13, R42.reuse, 0x1 ;  /* 0x0000002a0d0c7211 */ /* 0x080fe200078008ff */
[C---:B------:R-:W-:Y:S01]  /*05e0*/  IMAD R17, R48.reuse, 0x2, R15 ;  /* 0x0000000230117824 */ /* 0x040fe200078e020f */
[----:B------:R-:W-:Y:S02]  /*05f0*/  LEA R10, P1, R11, R42, 0x1 ;  /* 0x0000002a0b0a7211 */ /* 0x000fe400078208ff */
[----:B------:R-:W-:Y:S01]  /*0600*/  LEA.HI.X.SX32 R13, R13, R46, 0x1, P0 ;  /* 0x0000002e0d0d7211 */ /* 0x000fe200000f0eff */
[----:B------:R-:W-:Y:S01]  /*0610*/  IMAD R19, R48, 0x2, R17 ;  /* 0x0000000230137824 */ /* 0x000fe200078e0211 */
[----:B------:R-:W-:Y:S02]  /*0620*/  LEA R14, P0, R15, R42, 0x1 ;  /* 0x0000002a0f0e7211 */ /* 0x000fe400078008ff */
[-C--:B------:R-:W-:Y:S02]  /*0630*/  LEA.HI.X.SX32 R11, R11, R46.reuse, 0x1, P1 ;  /* 0x0000002e0b0b7211 */ /* 0x080fe400008f0eff */
[----:B------:R-:W-:-:S02]  /*0640*/  LEA.HI.X.SX32 R15, R15, R46, 0x1, P0 ;  /* 0x0000002e0f0f7211 */ /* 0x000fc400000f0eff */
[----:B------:R-:W-:-:S04]  /*0650*/  LEA R16, P0, R17, R42, 0x1 ;  /* 0x0000002a11107211 */ /* 0x000fc800078008ff */
[----:B------:R-:W-:Y:S01]  /*0660*/  LEA.HI.X.SX32 R17, R17, R46, 0x1, P0 ;  /* 0x0000002e11117211 */ /* 0x000fe200000f0eff */
[----:B----4-:R4:W5:Y:S04]  /*0670*/  LDG.E.U16 R2, desc[UR28][R2.64] ;  /* 0x0000001c02027981 */ /* 0x010968000c1e1500 */
[----:B------:R0:W5:Y:S04]  /*0680*/  LDG.E.U16 R5, desc[UR28][R10.64] ;  /* 0x0000001c0a057981 */ /* 0x000168000c1e1500 */
[----:B------:R-:W5:Y:S01]  /*0690*/  LDG.E.U16 R0, desc[UR28][R6.64] ;  /* 0x0000001c06007981 */ /* 0x000f62000c1e1500 */
[----:B----4-:R-:W-:-:S03]  /*06a0*/  LEA R3, R48, R19, 0x1 ;  /* 0x0000001330037211 */ /* 0x010fc600078e08ff */
[----:B------:R-:W5:Y:S01]  /*06b0*/  LDG.E.U16 R4, desc[UR28][R8.64] ;  /* 0x0000001c08047981 */ /* 0x000f62000c1e1500 */
[----:B------:R-:W-:Y:S01]  /*06c0*/  LEA R20, P0, R3, R42, 0x1 ;  /* 0x0000002a03147211 */ /* 0x000fe200078008ff */
[----:B0-----:R-:W-:-:S03]  /*06d0*/  IMAD R10, R48, 0x2, R3 ;  /* 0x00000002300a7824 */ /* 0x001fc600078e0203 */
[----:B------:R-:W-:Y:S01]  /*06e0*/  LEA.HI.X.SX32 R21, R3, R46, 0x1, P0 ;  /* 0x0000002e03157211 */ /* 0x000fe200000f0eff */
[----:B------:R-:W-:Y:S01]  /*06f0*/  IMAD R3, R48, 0x2, R10 ;  /* 0x0000000230037824 */ /* 0x000fe200078e020a */
[----:B------:R0:W5:Y:S01]  /*0700*/  LDG.E.U16 R6, desc[UR28][R12.64] ;  /* 0x0000001c0c067981 */ /* 0x000162000c1e1500 */
[CC--:B------:R-:W-:Y:S02]  /*0710*/  LEA R22, P0, R10.reuse, R42.reuse, 0x1 ;  /* 0x0000002a0a167211 */ /* 0x0c0fe400078008ff */
[----:B------:R-:W-:Y:S01]  /*0720*/  LEA R18, P1, R19, R42, 0x1 ;  /* 0x0000002a13127211 */ /* 0x000fe200078208ff */
[----:B------:R4:W5:Y:S01]  /*0730*/  LDG.E.U16 R7, desc[UR28][R14.64] ;  /* 0x0000001c0e077981 */ /* 0x000962000c1e1500 */
[----:B------:R-:W-:-:S03]  /*0740*/  LEA.HI.X.SX32 R23, R10, R46, 0x1, P0 ;  /* 0x0000002e0a177211 */ /* 0x000fc600000f0eff */
[----:B------:R-:W5:Y:S01]  /*0750*/  LDG.E.U16 R9, desc[UR28][R16.64] ;  /* 0x0000001c10097981 */ /* 0x000f62000c1e1500 */
[C---:B0-----:R-:W-:Y:S01]  /*0760*/  IMAD R12, R48.reuse, 0x2, R3 ;  /* 0x00000002300c7824 */ /* 0x041fe200078e0203 */
[----:B------:R-:W-:Y:S02]  /*0770*/  LEA R24, P0, R3, R42, 0x1 ;  /* 0x0000002a03187211 */ /* 0x000fe400078008ff */
[----:B------:R-:W5:Y:S01]  /*0780*/  LDG.E.U16 R10, desc[UR28][R20.64] ;  /* 0x0000001c140a7981 */ /* 0x000f62000c1e1500 */
[C---:B----4-:R-:W-:Y:S01]  /*0790*/  IMAD R14, R48.reuse, 0x2, R12 ;  /* 0x00000002300e7824 */ /* 0x050fe200078e020c */
[-C--:B------:R-:W-:Y:S02]  /*07a0*/  LEA.HI.X.SX32 R19, R19, R46.reuse, 0x1, P1 ;  /* 0x0000002e13137211 */ /* 0x080fe400008f0eff */
[----:B------:R-:W5:Y:S01]  /*07b0*/  LDG.E.U16 R11, desc[UR28][R22.64] ;  /* 0x0000001c160b7981 */ /* 0x000f62000c1e1500 */
[----:B------:R-:W-:Y:S01]  /*07c0*/  LEA.HI.X.SX32 R25, R3, R46, 0x1, P0 ;  /* 0x0000002e03197211 */ /* 0x000fe200000f0eff */
[----:B------:R-:W-:Y:S01]  /*07d0*/  IMAD R3, R48, 0x2, R14 ;  /* 0x0000000230037824 */ /* 0x000fe200078e020e */
[C---:B------:R-:W-:Y:S01]  /*07e0*/  LEA R28, P0, R14.reuse, R42, 0x1 ;  /* 0x0000002a0e1c7211 */ /* 0x040fe200078008ff */
[----:B------:R0:W5:Y:S03]  /*07f0*/  LDG.E.U16 R8, desc[UR28][R18.64] ;  /* 0x0000001c12087981 */ /* 0x000166000c1e1500 */
[----:B------:R-:W-:Y:S01]  /*0800*/  LEA.HI.X.SX32 R29, R14, R46, 0x1, P0 ;  /* 0x0000002e0e1d7211 */ /* 0x000fe200000f0eff */
[----:B------:R4:W5:Y:S01]  /*0810*/  LDG.E.U16 R13, desc[UR28][R24.64] ;  /* 0x0000001c180d7981 */ /* 0x000962000c1e1500 */
[----:B------:R-:W-:-:S02]  /*0820*/  LEA R15, R48, R3, 0x1 ;  /* 0x00000003300f7211 */ /* 0x000fc400078e08ff */
[-C--:B------:R-:W-:Y:S01]  /*0830*/  LEA R26, P1, R12, R42.reuse, 0x1 ;  /* 0x0000002a0c1a7211 */ /* 0x080fe200078208ff */
[----:B------:R1:W5:Y:S01]  /*0840*/  LDG.E.U16 R14, desc[UR28][R28.64] ;  /* 0x0000001c1c0e7981 */ /* 0x000362000c1e1500 */
[----:B0-----:R-:W-:-:S04]  /*0850*/  LEA R18, P0, R3, R42, 0x1 ;  /* 0x0000002a03127211 */ /* 0x001fc800078008ff */
[-C--:B------:R-:W-:Y:S01]  /*0860*/  LEA.HI.X.SX32 R19, R3, R46.reuse, 0x1, P0 ;  /* 0x0000002e03137211 */ /* 0x080fe200000f0eff */
[----:B------:R-:W-:Y:S01]  /*0870*/  IMAD R3, R48, 0x2, R15 ;  /* 0x0000000230037824 */ /* 0x000fe200078e020f */
[----:B------:R-:W-:Y:S02]  /*0880*/  LEA.HI.X.SX32 R27, R12, R46, 0x1, P1 ;  /* 0x0000002e0c1b7211 */ /* 0x000fe400008f0eff */
[-C--:B------:R-:W-:Y:S01]  /*0890*/  LEA R20, P0, R15, R42.reuse, 0x1 ;  /* 0x0000002a0f147211 */ /* 0x080fe200078008ff */
[C---:B------:R-:W-:Y:S01]  /*08a0*/  IMAD R16, R48.reuse, 0x2, R3 ;  /* 0x0000000230107824 */ /* 0x040fe200078e0203 */
[----:B------:R-:W-:Y:S01]  /*08b0*/  LEA R22, P1, R3, R42, 0x1 ;  /* 0x0000002a03167211 */ /* 0x000fe200078208ff */
[----:B------:R0:W5:Y:S01]  /*08c0*/  LDG.E.U16 R12, desc[UR28][R26.64] ;  /* 0x0000001c1a0c7981 */ /* 0x000162000c1e1500 */
[-C--:B------:R-:W-:Y:S02]  /*08d0*/  LEA.HI.X.SX32 R21, R15, R46.reuse, 0x1, P0 ;  /* 0x0000002e0f157211 */ /* 0x080fe400000f0eff */
[----:B------:R-:W-:Y:S01]  /*08e0*/  LEA.HI.X.SX32 R23, R3, R46, 0x1, P1 ;  /* 0x0000002e03177211 */ /* 0x000fe200008f0eff */
[----:B------:R-:W-:Y:S01]  /*08f0*/  IMAD R3, R48, 0x2, R16 ;  /* 0x0000000230037824 */ /* 0x000fe200078e0210 */
[C---:B----4-:R-:W-:Y:S01]  /*0900*/  LEA R24, P0, R16.reuse, R42, 0x1 ;  /* 0x0000002a10187211 */ /* 0x050fe200078008ff */
[----:B------:R-:W5:Y:S03]  /*0910*/  LDG.E.U16 R15, desc[UR28][R18.64] ;  /* 0x0000001c120f7981 */ /* 0x000f66000c1e1500 */
[----:B------:R-:W-:Y:S01]  /*0920*/  LEA.HI.X.SX32 R25, R16, R46, 0x1, P0 ;  /* 0x0000002e10197211 */ /* 0x000fe200000f0eff */
[C---:B-1----:R-:W-:Y:S01]  /*0930*/  IMAD R29, R48.reuse, 0x2, R3 ;  /* 0x00000002301d7824 */ /* 0x042fe200078e0203 */
[C---:B0-----:R-:W-:Y:S01]  /*0940*/  LEA R26, P0, R3.reuse, R42, 0x1 ;  /* 0x0000002a031a7211 */ /* 0x041fe200078008ff */
[----:B------:R0:W5:Y:S03]  /*0950*/  LDG.E.U16 R16, desc[UR28][R22.64] ;  /* 0x0000001c16107981 */ /* 0x000166000c1e1500 */
[----:B------:R-:W-:Y:S01]  /*0960*/  LEA.HI.X.SX32 R27, R3, R46, 0x1, P0 ;  /* 0x0000002e031b7211 */ /* 0x000fe200000f0eff */
[C---:B------:R-:W-:Y:S01]  /*0970*/  IMAD R3, R48.reuse, 0x2, R29 ;  /* 0x0000000230037824 */ /* 0x040fe200078e021d */
[-C--:B------:R-:W-:Y:S01]  /*0980*/  LEA R28, P0, R29, R42.reuse, 0x1 ;  /* 0x0000002a1d1c7211 */ /* 0x080fe200078008ff */
[----:B------:R1:W5:Y:S03]  /*0990*/  LDG.E.U16 R18, desc[UR28][R24.64] ;  /* 0x0000001c18127981 */ /* 0x000366000c1e1500 */
[----:B------:R-:W-:Y:S01]  /*09a0*/  LEA R30, P1, R3, R42, 0x1 ;  /* 0x0000002a031e7211 */ /* 0x000fe200078208ff */
[----:B------:R-:W5:Y:S01]  /*09b0*/  LDG.E.U16 R17, desc[UR28][R20.64] ;  /* 0x0000001c14117981 */ /* 0x000f62000c1e1500 */
[----:B------:R-:W-:-:S02]  /*09c0*/  LEA R33, R48, R3, 0x1 ;  /* 0x0000000330217211 */ /* 0x000fc400078e08ff */
[-C--:B------:R-:W-:Y:S01]  /*09d0*/  LEA.HI.X.SX32 R29, R29, R46.reuse, 0x1, P0 ;  /* 0x0000002e1d1d7211 */ /* 0x080fe200000f0eff */
[----:B------:R-:W5:Y:S01]  /*09e0*/  LDG.E.U16 R19, desc[UR28][R26.64] ;  /* 0x0000001c1a137981 */ /* 0x000f62000c1e1500 */
[----:B------:R-:W-:Y:S01]  /*09f0*/  LEA.HI.X.SX32 R31, R3, R46, 0x1, P1 ;  /* 0x0000002e031f7211 */ /* 0x000fe200008f0eff */
[----:B------:R-:W-:Y:S01]  /*0a00*/  IMAD R3, R48, 0x2, R33 ;  /* 0x0000000230037824 */ /* 0x000fe200078e0221 */
[----:B------:R-:W-:-:S03]  /*0a10*/  LEA R32, P0, R33, R42, 0x1 ;  /* 0x0000002a21207211 */ /* 0x000fc600078008ff */
[----:B------:R4:W5:Y:S01]  /*0a20*/  LDG.E.U16 R20, desc[UR28][R30.64] ;  /* 0x0000001c1e147981 */ /* 0x000962000c1e1500 */
[----:B------:R-:W-:Y:S01]  /*0a30*/  LEA.HI.X.SX32 R33, R33, R46, 0x1, P0 ;  /* 0x0000002e21217211 */ /* 0x000fe200000f0eff */
[C---:B0-----:R-:W-:Y:S01]  /*0a40*/  IMAD R23, R48.reuse, 0x2, R3 ;  /* 0x0000000230177824 */ /* 0x041fe200078e0203 */
[C---:B------:R-:W-:Y:S01]  /*0a50*/  LEA R34, P0, R3.reuse, R42, 0x1 ;  /* 0x0000002a03227211 */ /* 0x040fe200078008ff */
[----:B------:R-:W5:Y:S03]  /*0a60*/  LDG.E.U16 R21, desc[UR28][R28.64] ;  /* 0x0000001c1c157981 */ /* 0x000f66000c1e1500 */
[----:B------:R-:W-:Y:S01]  /*0a70*/  LEA.HI.X.SX32 R35, R3, R46, 0x1, P0 ;  /* 0x0000002e03237211 */ /* 0x000fe200000f0eff */
[C---:B------:R-:W-:Y:S01]  /*0a80*/  IMAD R3, R48.reuse, 0x2, R23 ;  /* 0x0000000230037824 */ /* 0x040fe200078e0217 */
[-C--:B------:R-:W-:Y:S01]  /*0a90*/  LEA R36, P0, R23, R42.reuse, 0x1 ;  /* 0x0000002a17247211 */ /* 0x080fe200078008ff */
[----:B------:R0:W5:Y:S02]  /*0aa0*/  LDG.E.U16 R22, desc[UR28][R32.64] ;  /* 0x0000001c20167981 */ /* 0x000164000c1e1500 */
[----:B-1----:R-:W-:Y:S01]  /*0ab0*/  IMAD R24, R48, 0x2, R3 ;  /* 0x0000000230187824 */ /* 0x002fe200078e0203 */
[----:B------:R-:W-:-:S02]  /*0ac0*/  LEA R38, P1, R3, R42, 0x1 ;  /* 0x0000002a03267211 */ /* 0x000fc400078208ff */
[-C--:B------:R-:W-:Y:S02]  /*0ad0*/  LEA.HI.X.SX32 R37, R23, R46.reuse, 0x1, P0 ;  /* 0x0000002e17257211 */ /* 0x080fe400000f0eff */
[----:B------:R-:W-:Y:S01]  /*0ae0*/  LEA.HI.X.SX32 R39, R3, R46, 0x1, P1 ;  /* 0x0000002e03277211 */ /* 0x000fe200008f0eff */
[----:B------:R-:W-:Y:S01]  /*0af0*/  IMAD R3, R48, 0x2, R24 ;  /* 0x0000000230037824 */ /* 0x000fe200078e0218 */
[C---:B------:R-:W-:Y:S01]  /*0b00*/  LEA R40, P0, R24.reuse, R42, 0x1 ;  /* 0x0000002a18287211 */ /* 0x040fe200078008ff */
[----:B------:R1:W5:Y:S03]  /*0b10*/  LDG.E.U16 R23, desc[UR28][R34.64] ;  /* 0x0000001c22177981 */ /* 0x000366000c1e1500 */
[----:B------:R-:W-:Y:S01]  /*0b20*/  LEA.HI.X.SX32 R41, R24, R46, 0x1, P0 ;  /* 0x0000002e18297211 */ /* 0x000fe200000f0eff */
[----:B------:R1:W5:Y:S01]  /*0b30*/  LDG.E.U16 R25, desc[UR28][R36.64] ;  /* 0x0000001c24197981 */ /* 0x000362000c1e1500 */
[----:B----4-:R-:W-:-:S02]  /*0b40*/  LEA R30, P0, R3, R42, 0x1 ;  /* 0x0000002a031e7211 */ /* 0x010fc400078008ff */
[----:B------:R-:W-:Y:S01]  /*0b50*/  LEA R27, R48, R3, 0x1 ;  /* 0x00000003301b7211 */ /* 0x000fe200078e08ff */
[----:B------:R4:W5:Y:S01]  /*0b60*/  LDG.E.U16 R24, desc[UR28][R38.64] ;  /* 0x0000001c26187981 */ /* 0x000962000c1e1500 */
[----:B------:R-:W-:-:S03]  /*0b70*/  LEA.HI.X.SX32 R31, R3, R46, 0x1, P0 ;  /* 0x0000002e031f7211 */ /* 0x000fc600000f0eff */
[C---:B------:R-:W-:Y:S01]  /*0b80*/  IMAD R3, R48.reuse, 0x2, R27 ;  /* 0x0000000230037824 */ /* 0x040fe200078e021b */
[-C--:B0-----:R-:W-:Y:S01]  /*0b90*/  LEA R32, P0, R27, R42.reuse, 0x1 ;  /* 0x0000002a1b207211 */ /* 0x081fe200078008ff */
[----:B------:R0:W5:Y:S02]  /*0ba0*/  LDG.E.U16 R26, desc[UR28][R40.64] ;  /* 0x0000001c281a7981 */ /* 0x000164000c1e1500 */
[----:B------:R-:W-:Y:S01]  /*0bb0*/  IMAD R28, R48, 0x2, R3 ;  /* 0x00000002301c7824 */ /* 0x000fe200078e0203 */
[----:B-1----:R-:W-:-:S04]  /*0bc0*/  LEA R34, P1, R3, R42, 0x1 ;  /* 0x0000002a03227211 */ /* 0x002fc800078208ff */
[-C--:B------:R-:W-:Y:S01]  /*0bd0*/  LEA.HI.X.SX32 R35, R3, R46.reuse, 0x1, P1 ;  /* 0x0000002e03237211 */ /* 0x080fe200008f0eff */
[----:B------:R-:W-:Y:S01]  /*0be0*/  IMAD R3, R48, 0x2, R28 ;  /* 0x0000000230037824 */ /* 0x000fe200078e021c */
[----:B------:R-:W-:Y:S02]  /*0bf0*/  LEA.HI.X.SX32 R33, R27, R46, 0x1, P0 ;  /* 0x0000002e1b217211 */ /* 0x000fe400000f0eff */
[----:B------:R-:W-:Y:S01]  /*0c00*/  LEA R36, P0, R28, R42, 0x1 ;  /* 0x0000002a1c247211 */ /* 0x000fe200078008ff */
[----:B------:R-:W-:Y:S01]  /*0c10*/  IMAD R43, R48, 0x2, R3 ;  /* 0x00000002302b7824 */ /* 0x000fe200078e0203 */
[----:B------:R-:W5:Y:S02]  /*0c20*/  LDG.E.U16 R27, desc[UR28][R30.64] ;  /* 0x0000001c1e1b7981 */ /* 0x000f64000c1e1500 */
[----:B------:R-:W-:Y:S01]  /*0c30*/  LEA.HI.X.SX32 R37, R28, R46, 0x1, P0 ;  /* 0x0000002e1c257211 */ /* 0x000fe200000f0eff */
[----:B------:R-:W-:Y:S01]  /*0c40*/  IMAD R45, R48, 0x2, R43 ;  /* 0x00000002302d7824 */ /* 0x000fe200078e022b */
[-C--:B----4-:R-:W-:Y:S01]  /*0c50*/  LEA R38, P0, R3, R42.reuse, 0x1 ;  /* 0x0000002a03267211 */ /* 0x090fe200078008ff */
[----:B------:R-:W-:Y:S01]  /*0c60*/  IMAD R44, R44, R151, RZ ;  /* 0x000000972c2c7224 */ /* 0x000fe200078e02ff */
[----:B0-----:R-:W-:Y:S01]  /*0c70*/  LEA R40, P1, R43, R42, 0x1 ;  /* 0x0000002a2b287211 */ /* 0x001fe200078208ff */
[----:B------:R-:W5:Y:S01]  /*0c80*/  LDG.E.U16 R29, desc[UR28][R32.64] ;  /* 0x0000001c201d7981 */ /* 0x000f62000c1e1500 */
[----:B------:R-:W-:-:S02]  /*0c90*/  LEA.HI.X.SX32 R39, R3, R46, 0x1, P0 ;  /* 0x0000002e03277211 */ /* 0x000fc400000f0eff */
[----:B------:R-:W-:Y:S01]  /*0ca0*/  LEA R42, P0, R45, R42, 0x1 ;  /* 0x0000002a2d2a7211 */ /* 0x000fe200078008ff */
[----:B------:R0:W5:Y:S01]  /*0cb0*/  LDG.E.U16 R30, desc[UR28][R36.64] ;  /* 0x0000001c241e7981 */ /* 0x000162000c1e1500 */
[-C--:B------:R-:W-:Y:S02]  /*0cc0*/  LEA.HI.X.SX32 R41, R43, R46.reuse, 0x1, P1 ;  /* 0x0000002e2b297211 */ /* 0x080fe400008f0eff */
[----:B------:R-:W-:Y:S01]  /*0cd0*/  LEA.HI.X.SX32 R43, R45, R46, 0x1, P0 ;  /* 0x0000002e2d2b7211 */ /* 0x000fe200000f0eff */
[----:B------:R1:W5:Y:S01]  /*0ce0*/  LDG.E.U16 R31, desc[UR28][R38.64] ;  /* 0x0000001c261f7981 */ /* 0x000362000c1e1500 */
[----:B------:R-:W-:-:S03]  /*0cf0*/  LEA R46, R151, R44, 0x1 ;  /* 0x0000002c972e7211 */ /* 0x000fc600078e08ff */
[----:B------:R4:W5:Y:S02]  /*0d00*/  LDG.E.U16 R33, desc[UR28][R40.64] ;  /* 0x0000001c28217981 */ /* 0x000964000c1e1500 */
[C---:B------:R-:W-:Y:S02]  /*0d10*/  IMAD R48, R151.reuse, 0x2, R46 ;  /* 0x0000000297307824 */ /* 0x040fe400078e022e */
[----:B------:R0:W5:Y:S02]  /*0d20*/  LDG.E.U16 R43, desc[UR28][R42.64] ;  /* 0x0000001c2a2b7981 */ /* 0x000164000c1e1500 */
[----:B------:R-:W-:Y:S01]  /*0d30*/  IMAD R50, R151, 0x2, R48 ;  /* 0x0000000297327824 */ /* 0x000fe200078e0230 */
[----:B------:R-:W-:Y:S01]  /*0d40*/  LOP3.LUT R84, R71, 0x3f, RZ, 0xc0, !PT ;  /* 0x0000003f47547812 */ /* 0x000fe200078ec0ff */
[----:B------:R-:W-:Y:S01]  /*0d50*/  IMAD R150, R150, UR7, RZ ;  /* 0x0000000796967c24 */ /* 0x000fe2000f8e02ff */
[----:B------:R1:W5:Y:S01]  /*0d60*/  LDG.E.U16 R28, desc[UR28][R34.64] ;  /* 0x0000001c221c7981 */ /* 0x000362000c1e1500 */
[----:B------:R-:W-:-:S04]  /*0d70*/  IMAD R52, R151, 0x2, R50 ;  /* 0x0000000297347824 */ /* 0x000fc800078e0232 */
[----:B0-----:R-:W-:-:S04]  /*0d80*/  IMAD R36, R151, 0x2, R52 ;  /* 0x0000000297247824 */ /* 0x001fc800078e0234 */
[----:B------:R-:W-:-:S05]  /*0d90*/  IMAD R54, R151, 0x2, R36 ;  /* 0x0000000297367824 */ /* 0x000fca00078e0224 */
[----:B-1----:R-:W-:-:S05]  /*0da0*/  LEA R38, R151, R54, 0x1 ;  /* 0x0000003697267211 */ /* 0x002fca00078e08ff */
[----:B----4-:R-:W-:-:S04]  /*0db0*/  IMAD R40, R151, 0x2, R38 ;  /* 0x0000000297287824 */ /* 0x010fc800078e0226 */
[----:B------:R-:W-:-:S04]  /*0dc0*/  IMAD R42, R151, 0x2, R40 ;  /* 0x00000002972a7824 */ /* 0x000fc800078e0228 */
[----:B------:R-:W-:-:S04]  /*0dd0*/  IMAD R56, R151, 0x2, R42 ;  /* 0x0000000297387824 */ /* 0x000fc800078e022a */
[----:B------:R-:W-:-:S04]  /*0de0*/  IMAD R58, R151, 0x2, R56 ;  /* 0x00000002973a7824 */ /* 0x000fc800078e0238 */
[----:B------:R-:W-:-:S05]  /*0df0*/  IMAD R60, R151, 0x2, R58 ;  /* 0x00000002973c7824 */ /* 0x000fca00078e023a */
[----:B------:R-:W-:-:S05]  /*0e00*/  LEA R62, R151, R60, 0x1 ;  /* 0x0000003c973e7211 */ /* 0x000fca00078e08ff */
[----:B------:R-:W-:-:S04]  /*0e10*/  IMAD R64, R151, 0x2, R62 ;  /* 0x0000000297407824 */ /* 0x000fc800078e023e */
[----:B------:R-:W-:-:S04]  /*0e20*/  IMAD R66, R151, 0x2, R64 ;  /* 0x0000000297427824 */ /* 0x000fc800078e0240 */
[----:B------:R-:W-:-:S04]  /*0e30*/  IMAD R68, R151, 0x2, R66 ;  /* 0x0000000297447824 */ /* 0x000fc800078e0242 */
[----:B------:R-:W-:-:S04]  /*0e40*/  IMAD R70, R151, 0x2, R68 ;  /* 0x0000000297467824 */ /* 0x000fc800078e0244 */
[----:B------:R-:W-:Y:S01]  /*0e50*/  IMAD R72, R151, 0x2, R70 ;  /* 0x0000000297487824 */ /* 0x000fe200078e0246 */
[----:B------:R-:W-:Y:S01]  /*0e60*/  SHF.R.U32.HI R3, RZ, 0x5, R71 ;  /* 0x00000005ff037819 */ /* 0x000fe20000011647 */
[----:B------:R-:W-:-:S03]  /*0e70*/  IMAD R32, R84, UR4, RZ ;  /* 0x0000000454207c24 */ /* 0x000fc6000f8e02ff */
[----:B------:R-:W-:Y:S01]  /*0e80*/  LEA R74, R151, R72, 0x1 ;  /* 0x00000048974a7211 */ /* 0x000fe200078e08ff */
[----:B------:R-:W-:Y:S01]  /*0e90*/  IMAD.SHL.U32 R34, R32, 0x2, RZ ;  /* 0x0000000220227824 */ /* 0x000fe200078e00ff */
[----:B------:R-:W-:Y:S01]  /*0ea0*/  R2UR UR14, R3 ;  /* 0x00000000030e72ca */ /* 0x000fe200000e0000 */
[----:B------:R-:W-:Y:S02]  /*0eb0*/  IMAD.SHL.U32 R3, R150, 0x2, RZ ;  /* 0x0000000296037824 */ /* 0x000fe400078e00ff */
[----:B------:R-:W-:Y:S02]  /*0ec0*/  IMAD R76, R151, 0x2, R74 ;  /* 0x00000002974c7824 */ /* 0x000fe400078e024a */
[----:B------:R-:W-:Y:S01]  /*0ed0*/  IMAD.HI R32, R32, 0x2, RZ ;  /* 0x0000000220207827 */ /* 0x000fe200078e02ff */
[----:B--2---:R-:W-:-:S03]  /*0ee0*/  IADD3 R195, P0, P1, R34, R80, R3 ;  /* 0x0000005022c37210 */ /* 0x004fc6000791e003 */
[----:B------:R-:W-:Y:S02]  /*0ef0*/  IMAD R78, R151, 0x2, R76 ;  /* 0x00000002974e7824 */ /* 0x000fe400078e024c */
[----:B------:R-:W-:-:S04]  /*0f00*/  IMAD.HI R150, R150, 0x2, RZ ;  /* 0x0000000296967827 */ /* 0x000fc800078e02ff */
[----:B------:R-:W-:Y:S01]  /*0f10*/  IMAD R34, R151, 0x2, R78 ;  /* 0x0000000297227824 */ /* 0x000fe200078e024e */
[----:B------:R-:W-:-:S03]  /*0f20*/  IADD3.X R35, PT, PT, R32, R81, R150, P0, P1 ;  /* 0x0000005120237210 */ /* 0x000fc600007e2496 */
[----:B------:R-:W-:Y:S01]  /*0f30*/  IMAD R32, R151, 0x2, R34 ;  /* 0x0000000297207824 */ /* 0x000fe200078e0222 */
[----:B------:R-:W-:-:S03]  /*0f40*/  LEA R162, P0, R44, R195, 0x1 ;  /* 0x000000c32ca27211 */ /* 0x000fc600078008ff */
[C---:B------:R-:W-:Y:S01]  /*0f50*/  IMAD R80, R151.reuse, 0x2, R32 ;  /* 0x0000000297507824 */ /* 0x040fe200078e0220 */
[-C--:B------:R-:W-:Y:S02]  /*0f60*/  LEA R120, P2, R48, R195.reuse, 0x1 ;  /* 0x000000c330787211 */ /* 0x080fe400078408ff */
[----:B------:R-:W-:Y:S02]  /*0f70*/  LEA R140, P1, R46, R195, 0x1 ;  /* 0x000000c32e8c7211 */ /* 0x000fe400078208ff */
[-C--:B------:R-:W-:Y:S01]  /*0f80*/  LEA.HI.X.SX32 R163, R44, R35.reuse, 0x1, P0 ;  /* 0x000000232ca37211 */ /* 0x080fe200000f0eff */
[C---:B------:R-:W-:Y:S01]  /*0f90*/  IMAD R44, R151.reuse, 0x2, R80 ;  /* 0x00000002972c7824 */ /* 0x040fe200078e0250 */
[-C--:B------:R-:W-:Y:S02]  /*0fa0*/  LEA.HI.X.SX32 R121, R48, R35.reuse, 0x1, P2 ;  /* 0x0000002330797211 */ /* 0x080fe400010f0eff */
[----:B------:R-:W-:Y:S01]  /*0fb0*/  LEA.HI.X.SX32 R141, R46, R35, 0x1, P1 ;  /* 0x000000232e8d7211 */ /* 0x000fe200008f0eff */
[----:B------:R-:W-:Y:S01]  /*0fc0*/  IMAD R46, R151, 0x2, R44 ;  /* 0x00000002972e7824 */ /* 0x000fe200078e022c */
[----:B------:R-:W-:-:S02]  /*0fd0*/  LEA R138, P2, R36, R195, 0x1 ;  /* 0x000000c3248a7211 */ /* 0x000fc400078408ff */
[----:B------:R-:W-:Y:S02]  /*0fe0*/  LEA R160, P1, R52, R195, 0x1 ;  /* 0x000000c334a07211 */ /* 0x000fe400078208ff */
[----:B------:R-:W-:Y:S01]  /*0ff0*/  LEA.HI.X.SX32 R139, R36, R35, 0x1, P2 ;  /* 0x00000023248b7211 */ /* 0x000fe200010f0eff */
[C---:B------:R-:W-:Y:S01]  /*1000*/  IMAD R36, R151.reuse, 0x2, R46 ;  /* 0x0000000297247824 */ /* 0x040fe200078e022e */
[----:B------:R-:W-:Y:S02]  /*1010*/  LEA R100, P0, R50, R195, 0x1 ;  /* 0x000000c332647211 */ /* 0x000fe400078008ff */
[----:B------:R-:W-:Y:S02]  /*1020*/  LEA.HI.X.SX32 R161, R52, R35, 0x1, P1 ;  /* 0x0000002334a17211 */ /* 0x000fe400008f0eff */
[----:B------:R-:W-:Y:S02]  /*1030*/  LEA R98, P1, R38, R195, 0x1 ;  /* 0x000000c326627211 */ /* 0x000fe400078208ff */
[----:B------:R-:W-:-:S02]  /*1040*/  LEA R48, R151, R36, 0x1 ;  /* 0x0000002497307211 */ /* 0x000fc400078e08ff */
[----:B------:R-:W-:Y:S02]  /*1050*/  LEA.HI.X.SX32 R101, R50, R35, 0x1, P0 ;  /* 0x0000002332657211 */ /* 0x000fe400000f0eff */
[-C--:B------:R-:W-:Y:S02]  /*1060*/  LEA R118, P0, R54, R195.reuse, 0x1 ;  /* 0x000000c336767211 */ /* 0x080fe400078008ff */
[----:B------:R-:W-:Y:S02]  /*1070*/  LEA R158, P2, R40, R195, 0x1 ;  /* 0x000000c3289e7211 */ /* 0x000fe400078408ff */
[-C--:B------:R-:W-:Y:S01]  /*1080*/  LEA.HI.X.SX32 R99, R38, R35.reuse, 0x1, P1 ;  /* 0x0000002326637211 */ /* 0x080fe200008f0eff */
[C---:B------:R-:W-:Y:S01]  /*1090*/  IMAD R38, R151.reuse, 0x2, R48 ;  /* 0x0000000297267824 */ /* 0x040fe200078e0230 */
[-C--:B------:R-:W-:Y:S02]  /*10a0*/  LEA.HI.X.SX32 R119, R54, R35.reuse, 0x1, P0 ;  /* 0x0000002336777211 */ /* 0x080fe400000f0eff */
[----:B------:R-:W-:Y:S01]  /*10b0*/  LEA.HI.X.SX32 R159, R40, R35, 0x1, P2 ;  /* 0x00000023289f7211 */ /* 0x000fe200010f0eff */
[----:B------:R-:W-:Y:S01]  /*10c0*/  IMAD R40, R151, 0x2, R38 ;  /* 0x0000000297287824 */ /* 0x000fe200078e0226 */
[----:B------:R-:W-:-:S04]  /*10d0*/  LEA R136, P0, R42, R195, 0x1 ;  /* 0x000000c32a887211 */ /* 0x000fc800078008ff */
[----:B------:R-:W-:Y:S01]  /*10e0*/  LEA.HI.X.SX32 R137, R42, R35, 0x1, P0 ;  /* 0x000000232a897211 */ /* 0x000fe200000f0eff */
[----:B------:R-:W-:-:S04]  /*10f0*/  IMAD R42, R151, 0x2, R40 ;  /* 0x00000002972a7824 */ /* 0x000fc800078e0228 */
[----:B------:R-:W-:Y:S01]  /*1100*/  IMAD R50, R151, 0x2, R42 ;  /* 0x0000000297327824 */ /* 0x000fe200078e022a */
[----:B------:R-:W-:-:S03]  /*1110*/  LEA R96, P2, R58, R195, 0x1 ;  /* 0x000000c33a607211 */ /* 0x000fc600078408ff */
[C---:B------:R-:W-:Y:S01]  /*1120*/  IMAD R52, R151.reuse, 0x2, R50 ;  /* 0x0000000297347824 */ /* 0x040fe200078e0232 */
[----:B------:R-:W-:Y:S02]  /*1130*/  LEA R116, P1, R56, R195, 0x1 ;  /* 0x000000c338747211 */ /* 0x000fe400078208ff */
[----:B------:R-:W-:Y:S02]  /*1140*/  LEA.HI.X.SX32 R97, R58, R35, 0x1, P2 ;  /* 0x000000233a617211 */ /* 0x000fe400010f0eff */
[C---:B------:R-:W-:Y:S02]  /*1150*/  LEA R54, R151.reuse, R52, 0x1 ;  /* 0x0000003497367211 */ /* 0x040fe400078e08ff */
[----:B------:R-:W-:Y:S02]  /*1160*/  LEA R114, P2, R64, R195, 0x1 ;  /* 0x000000c340727211 */ /* 0x000fe400078408ff */
[-C--:B------:R-:W-:Y:S01]  /*1170*/  LEA.HI.X.SX32 R117, R56, R35.reuse, 0x1, P1 ;  /* 0x0000002338757211 */ /* 0x080fe200008f0eff */
[----:B------:R-:W-:Y:S01]  /*1180*/  IMAD R56, R151, 0x2, R54 ;  /* 0x0000000297387824 */ /* 0x000fe200078e0236 */
[----:B------:R-:W-:-:S02]  /*1190*/  LEA.HI.X.SX32 R115, R64, R35, 0x1, P2 ;  /* 0x0000002340737211 */ /* 0x000fc400010f0eff */
[-C--:B------:R-:W-:Y:S02]  /*11a0*/  LEA R134, P1, R62, R195.reuse, 0x1 ;  /* 0x000000c33e867211 */ /* 0x080fe400078208ff */
[-C--:B------:R-:W-:Y:S01]  /*11b0*/  LEA R132, P2, R70, R195.reuse, 0x1 ;  /* 0x000000c346847211 */ /* 0x080fe200078408ff */
[----:B------:R-:W-:Y:S01]  /*11c0*/  IMAD R58, R151, 0x2, R56 ;  /* 0x00000002973a7824 */ /* 0x000fe200078e0238 */
[----:B------:R-:W-:Y:S02]  /*11d0*/  LEA R156, P0, R60, R195, 0x1 ;  /* 0x000000c33c9c7211 */ /* 0x000fe400078008ff */
[-C--:B------:R-:W-:Y:S02]  /*11e0*/  LEA.HI.X.SX32 R135, R62, R35.reuse, 0x1, P1 ;  /* 0x000000233e877211 */ /* 0x080fe400008f0eff */
[----:B------:R-:W-:Y:S02]  /*11f0*/  LEA.HI.X.SX32 R133, R70, R35, 0x1, P2 ;  /* 0x0000002346857211 */ /* 0x000fe400010f0eff */
[----:B------:R-:W-:-:S02]  /*1200*/  LEA R154, P1, R68, R195, 0x1 ;  /* 0x000000c3449a7211 */ /* 0x000fc400078208ff */
[----:B------:R-:W-:Y:S02]  /*1210*/  LEA R152, P2, R76, R195, 0x1 ;  /* 0x000000c34c987211 */ /* 0x000fe400078408ff */
[----:B------:R-:W-:Y:S01]  /*1220*/  LEA.HI.X.SX32 R157, R60, R35, 0x1, P0 ;  /* 0x000000233c9d7211 */ /* 0x000fe200000f0eff */
[C---:B------:R-:W-:Y:S01]  /*1230*/  IMAD R60, R151.reuse, 0x2, R58 ;  /* 0x00000002973c7824 */ /* 0x040fe200078e023a */
[----:B------:R-:W-:Y:S02]  /*1240*/  LEA R94, P0, R66, R195, 0x1 ;  /* 0x000000c3425e7211 */ /* 0x000fe400078008ff */
[-C--:B------:R-:W-:Y:S02]  /*1250*/  LEA.HI.X.SX32 R155, R68, R35.reuse, 0x1, P1 ;  /* 0x00000023449b7211 */ /* 0x080fe400008f0eff */
[----:B------:R-:W-:Y:S01]  /*1260*/  LEA.HI.X.SX32 R153, R76, R35, 0x1, P2 ;  /* 0x000000234c997211 */ /* 0x000fe200010f0eff */
[----:B------:R-:W-:Y:S01]  /*1270*/  IMAD R62, R151, 0x2, R60 ;  /* 0x00000002973e7824 */ /* 0x000fe200078e023c */
[----:B------:R-:W-:-:S02]  /*1280*/  LEA R92, P1, R74, R195, 0x1 ;  /* 0x000000c34a5c7211 */ /* 0x000fc400078208ff */
[----:B------:R-:W-:Y:S02]  /*1290*/  LEA R90, P2, R32, R195, 0x1 ;  /* 0x000000c3205a7211 */ /* 0x000fe400078408ff */
[----:B------:R-:W-:Y:S02]  /*12a0*/  LEA.HI.X.SX32 R95, R66, R35, 0x1, P0 ;  /* 0x00000023425f7211 */ /* 0x000fe400000f0eff */
[----:B------:R-:W-:Y:S02]  /*12b0*/  LEA R112, P0, R72, R195, 0x1 ;  /* 0x000000c348707211 */ /* 0x000fe400078008ff */
[-C--:B------:R-:W-:Y:S02]  /*12c0*/  LEA.HI.X.SX32 R93, R74, R35.reuse, 0x1, P1 ;  /* 0x000000234a5d7211 */ /* 0x080fe400008f0eff */
[----:B------:R-:W-:Y:S01]  /*12d0*/  LEA.HI.X.SX32 R91, R32, R35, 0x1, P2 ;  /* 0x00000023205b7211 */ /* 0x000fe200010f0eff */
[----:B------:R-:W-:Y:S01]  /*12e0*/  IMAD R32, R151, 0x2, R62 ;  /* 0x0000000297207824 */ /* 0x000fe200078e023e */
[----:B------:R-:W-:-:S02]  /*12f0*/  LEA R110, P1, R34, R195, 0x1 ;  /* 0x000000c3226e7211 */ /* 0x000fc400078208ff */
[----:B------:R-:W-:Y:S02]  /*1300*/  LEA.HI.X.SX32 R113, R72, R35, 0x1, P0 ;  /* 0x0000002348717211 */ /* 0x000fe400000f0eff */
[----:B------:R-:W-:Y:S02]  /*1310*/  LEA R130, P0, R78, R195, 0x1 ;  /* 0x000000c34e827211 */ /* 0x000fe400078008ff */
[----:B------:R-:W-:Y:S02]  /*1320*/  LEA.HI.X.SX32 R111, R34, R35, 0x1, P1 ;  /* 0x00000023226f7211 */ /* 0x000fe400008f0eff */
[----:B------:R-:W-:Y:S02]  /*1330*/  LEA R128, P1, R44, R195, 0x1 ;  /* 0x000000c32c807211 */ /* 0x000fe400078208ff */
[----:B------:R-:W-:Y:S02]  /*1340*/  LEA R34, R151, R32, 0x1 ;  /* 0x0000002097227211 */ /* 0x000fe400078e08ff */
[----:B------:R-:W-:-:S02]  /*1350*/  LEA.HI.X.SX32 R131, R78, R35, 0x1, P0 ;  /* 0x000000234e837211 */ /* 0x000fc400000f0eff */
        /* <DEDUP_REMOVED lines=12> */
[----:B------:R-:W-:Y:S01]  /*1420*/  LEA.HI.X.SX32 R127, R38, R35, 0x1, P2 ;  /* 0x00000023267f7211 */ /* 0x000fe200010f0eff */
[----:B------:R-:W-:Y:S01]  /*1430*/  IMAD R38, R151, 0x2, R36 ;  /* 0x0000000297267824 */ /* 0x000fe200078e0224 */
[----:B------:R-:W-:Y:S02]  /*1440*/  LEA R106, P0, R40, R195, 0x1 ;  /* 0x000000c3286a7211 */ /* 0x000fe400078008ff */
[----:B------:R-:W-:-:S02]  /*1450*/  LEA.HI.X.SX32 R147, R48, R35, 0x1, P1 ;  /* 0x0000002330937211 */ /* 0x000fc400008f0eff */
[----:B------:R-:W-:Y:S01]  /*1460*/  LEA.HI.X.SX32 R107, R40, R35, 0x1, P0 ;  /* 0x00000023286b7211 */ /* 0x000fe200000f0eff */
[----:B------:R-:W-:Y:S01]  /*1470*/  IMAD R40, R151, 0x2, R38 ;  /* 0x0000000297287824 */ /* 0x000fe200078e0226 */
[----:B------:R-:W-:-:S04]  /*1480*/  LEA R86, P1, R42, R195, 0x1 ;  /* 0x000000c32a567211 */ /* 0x000fc800078208ff */
[----:B------:R-:W-:Y:S02]  /*1490*/  LEA.HI.X.SX32 R87, R42, R35, 0x1, P1 ;  /* 0x000000232a577211 */ /* 0x000fe400008f0eff */
[----:B------:R-:W-:Y:S02]  /*14a0*/  LEA R42, R151, R40, 0x1 ;  /* 0x00000028972a7211 */ /* 0x000fe400078e08ff */
[----:B------:R-:W-:-:S03]  /*14b0*/  LEA R144, P2, R50, R195, 0x1 ;  /* 0x000000c332907211 */ /* 0x000fc600078408ff */
[C---:B------:R-:W-:Y:S01]  /*14c0*/  IMAD R48, R151.reuse, 0x2, R42 ;  /* 0x0000000297307824 */ /* 0x040fe200078e022a */
[----:B------:R-:W-:Y:S02]  /*14d0*/  LEA R124, P0, R52, R195, 0x1 ;  /* 0x000000c3347c7211 */ /* 0x000fe400078008ff */
[----:B------:R-:W-:Y:S01]  /*14e0*/  LEA.HI.X.SX32 R145, R50, R35, 0x1, P2 ;  /* 0x0000002332917211 */ /* 0x000fe200010f0eff */
[C---:B------:R-:W-:Y:S01]  /*14f0*/  IMAD R50, R151.reuse, 0x2, R48 ;  /* 0x0000000297327824 */ /* 0x040fe200078e0230 */
[----:B------:R-:W-:Y:S02]  /*1500*/  LEA R104, P1, R54, R195, 0x1 ;  /* 0x000000c336687211 */ /* 0x000fe400078208ff */
[----:B------:R-:W-:Y:S01]  /*1510*/  LEA.HI.X.SX32 R125, R52, R35, 0x1, P0 ;  /* 0x00000023347d7211 */ /* 0x000fe200000f0eff */
[----:B------:R-:W-:Y:S01]  /*1520*/  IMAD R52, R151, 0x2, R50 ;  /* 0x0000000297347824 */ /* 0x000fe200078e0232 */
[-C--:B------:R-:W-:Y:S02]  /*1530*/  LEA R142, P0, R58, R195.reuse, 0x1 ;  /* 0x000000c33a8e7211 */ /* 0x080fe400078008ff */
[----:B------:R-:W-:-:S02]  /*1540*/  LEA R82, P2, R56, R195, 0x1 ;  /* 0x000000c338527211 */ /* 0x000fc400078408ff */
[----:B------:R-:W-:Y:S01]  /*1550*/  LEA.HI.X.SX32 R105, R54, R35, 0x1, P1 ;  /* 0x0000002336697211 */ /* 0x000fe200008f0eff */
[----:B------:R-:W-:Y:S01]  /*1560*/  IMAD R54, R151, 0x2, R52 ;  /* 0x0000000297367824 */ /* 0x000fe200078e0234 */
[----:B------:R-:W-:Y:S02]  /*1570*/  LEA R122, P1, R60, R195, 0x1 ;  /* 0x000000c33c7a7211 */ /* 0x000fe400078208ff */
[----:B------:R-:W-:Y:S02]  /*1580*/  LEA.HI.X.SX32 R143, R58, R35, 0x1, P0 ;  /* 0x000000233a8f7211 */ /* 0x000fe400000f0eff */
[----:B------:R-:W-:Y:S02]  /*1590*/  LEA R250, P0, R32, R195, 0x1 ;  /* 0x000000c320fa7211 */ /* 0x000fe400078008ff */
[----:B------:R-:W-:Y:S02]  /*15a0*/  LEA.HI.X.SX32 R83, R56, R35, 0x1, P2 ;  /* 0x0000002338537211 */ /* 0x000fe400010f0eff */
[----:B------:R-:W-:-:S02]  /*15b0*/  LEA R102, P2, R62, R195, 0x1 ;  /* 0x000000c33e667211 */ /* 0x000fc400078408ff */
[----:B------:R-:W-:Y:S02]  /*15c0*/  LEA.HI.X.SX32 R123, R60, R35, 0x1, P1 ;  /* 0x000000233c7b7211 */ /* 0x000fe400008f0eff */
[----:B------:R-:W-:Y:S02]  /*15d0*/  LEA R248, P1, R34, R195, 0x1 ;  /* 0x000000c322f87211 */ /* 0x000fe400078208ff */
[-C--:B------:R-:W-:Y:S02]  /*15e0*/  LEA.HI.X.SX32 R251, R32, R35.reuse, 0x1, P0 ;  /* 0x0000002320fb7211 */ /* 0x080fe400000f0eff */
[----:B------:R-:W-:Y:S02]  /*15f0*/  LEA R32, R151, R54, 0x1 ;  /* 0x0000003697207211 */ /* 0x000fe400078e08ff */
[----:B------:R-:W-:Y:S01]  /*1600*/  LEA.HI.X.SX32 R103, R62, R35, 0x1, P2 ;  /* 0x000000233e677211 */ /* 0x000fe200010f0eff */
[----:B------:R0:W-:Y:S01]  /*1610*/  STL.64 [R1+0x130], R162 ;  /* 0x000130a201007387 */ /* 0x0001e20000100a00 */
[----:B------:R-:W-:-:S02]  /*1620*/  LEA R246, P2, R44, R195, 0x1 ;  /* 0x000000c32cf67211 */ /* 0x000fc400078408ff */
[----:B------:R-:W-:Y:S01]  /*1630*/  LEA.HI.X.SX32 R249, R34, R35, 0x1, P1 ;  /* 0x0000002322f97211 */ /* 0x000fe200008f0eff */
[----:B------:R0:W-:Y:S01]  /*1640*/  STL.64 [R1+0x128], R140 ;  /* 0x0001288c01007387 */ /* 0x0001e20000100a00 */
[----:B------:R-:W-:Y:S01]  /*1650*/  LEA R236, P1, R36, R195, 0x1 ;  /* 0x000000c324ec7211 */ /* 0x000fe200078208ff */
[C---:B------:R-:W-:Y:S01]  /*1660*/  IMAD R34, R151.reuse, 0x2, R32 ;  /* 0x0000000297227824 */ /* 0x040fe200078e0220 */
[----:B------:R-:W-:Y:S01]  /*1670*/  LEA.HI.X.SX32 R247, R44, R35, 0x1, P2 ;  /* 0x000000232cf77211 */ /* 0x000fe200010f0eff */
[----:B------:R0:W-:Y:S01]  /*1680*/  STL.64 [R1+0x120], R120 ;  /* 0x0001207801007387 */ /* 0x0001e20000100a00 */
[-C--:B------:R-:W-:Y:S02]  /*1690*/  LEA R244, P0, R46, R195.reuse, 0x1 ;  /* 0x000000c32ef47211 */ /* 0x080fe400078008ff */
[----:B------:R-:W-:Y:S01]  /*16a0*/  LEA R234, P2, R38, R195, 0x1 ;  /* 0x000000c326ea7211 */ /* 0x000fe200078408ff */
[----:B------:R0:W-:Y:S01]  /*16b0*/  STL.64 [R1+0x118], R100 ;  /* 0x0001186401007387 */ /* 0x0001e20000100a00 */
[----:B------:R-:W-:Y:S01]  /*16c0*/  LEA.HI.X.SX32 R237, R36, R35, 0x1, P1 ;  /* 0x0000002324ed7211 */ /* 0x000fe200008f0eff */
[----:B------:R-:W-:-:S02]  /*16d0*/  IMAD R36, R151, 0x2, R34 ;  /* 0x0000000297247824 */ /* 0x000fc400078e0222 */
[----:B------:R0:W-:Y:S01]  /*16e0*/  STL.64 [R1+0x110], R160 ;  /* 0x000110a001007387 */ /* 0x0001e20000100a00 */
[----:B------:R-:W-:-:S03]  /*16f0*/  LEA.HI.X.SX32 R245, R46, R35, 0x1, P0 ;  /* 0x000000232ef57211 */ /* 0x000fc600000f0eff */
[----:B------:R0:W-:Y:S01]  /*1700*/  STL.64 [R1+0x108], R138 ;  /* 0x0001088a01007387 */ /* 0x0001e20000100a00 */
[----:B------:R-:W-:-:S03]  /*1710*/  LEA.HI.X.SX32 R235, R38, R35, 0x1, P2 ;  /* 0x0000002326eb7211 */ /* 0x000fc600010f0eff */
[----:B------:R0:W-:Y:S01]  /*1720*/  STL.64 [R1+0x100], R118 ;  /* 0x0001007601007387 */ /* 0x0001e20000100a00 */
[C---:B------:R-:W-:Y:S01]  /*1730*/  LEA R232, P0, R40.reuse, R195, 0x1 ;  /* 0x000000c328e87211 */ /* 0x040fe200078008ff */
[----:B------:R-:W-:Y:S02]  /*1740*/  IMAD R38, R151, 0x2, R36 ;  /* 0x0000000297267824 */ /* 0x000fe400078e0224 */
[----:B------:R0:W-:Y:S04]  /*1750*/  STL.64 [R1+0xf0], R158 ;  /* 0x0000f09e01007387 */ /* 0x0001e80000100a00 */
[----:B------:R0:W-:Y:S01]  /*1760*/  STL.64 [R1+0xf8], R98 ;  /* 0x0000f86201007387 */ /* 0x0001e20000100a00 */
[----:B------:R-:W-:-:S03]  /*1770*/  LEA.HI.X.SX32 R233, R40, R35, 0x1, P0 ;  /* 0x0000002328e97211 */ /* 0x000fc600000f0eff */
[----:B------:R0:W-:Y:S01]  /*1780*/  STL.64 [R1+0xe8], R136 ;  /* 0x0000e88801007387 */ /* 0x0001e20000100a00 */
[----:B------:R-:W-:-:S03]  /*1790*/  LEA R230, P1, R42, R195, 0x1 ;  /* 0x000000c32ae67211 */ /* 0x000fc600078208ff */
[----:B------:R0:W-:Y:S01]  /*17a0*/  STL.64 [R1+0xe0], R116 ;  /* 0x0000e07401007387 */ /* 0x0001e20000100a00 */
[----:B------:R-:W-:-:S03]  /*17b0*/  IMAD R40, R151, 0x2, R38 ;  /* 0x0000000297287824 */ /* 0x000fc600078e0226 */
[----:B------:R0:W-:Y:S04]  /*17c0*/  STL.64 [R1+0xd8], R96 ;  /* 0x0000d86001007387 */ /* 0x0001e80000100a00 */
[----:B------:R0:W-:Y:S04]  /*17d0*/  STL.64 [R1+0xd0], R156 ;  /* 0x0000d09c01007387 */ /* 0x0001e80000100a00 */
[----:B------:R0:W-:Y:S01]  /*17e0*/  STL.64 [R1+0xc8], R134 ;  /* 0x0000c88601007387 */ /* 0x0001e20000100a00 */
[----:B------:R-:W-:-:S03]  /*17f0*/  LEA.HI.X.SX32 R231, R42, R35, 0x1, P1 ;  /* 0x000000232ae77211 */ /* 0x000fc600008f0eff */
[----:B------:R0:W-:Y:S01]  /*1800*/  STL.64 [R1+0xc0], R114 ;  /* 0x0000c07201007387 */ /* 0x0001e20000100a00 */
[----:B------:R-:W-:-:S03]  /*1810*/  LEA R42, R151, R40, 0x1 ;  /* 0x00000028972a7211 */ /* 0x000fc600078e08ff */
[----:B------:R0:W-:Y:S04]  /*1820*/  STL.64 [R1+0xb8], R94 ;  /* 0x0000b85e01007387 */ /* 0x0001e80000100a00 */
[----:B------:R0:W-:Y:S04]  /*1830*/  STL.64 [R1+0xb0], R154 ;  /* 0x0000b09a01007387 */ /* 0x0001e80000100a00 */
[----:B------:R0:W-:Y:S01]  /*1840*/  STL.64 [R1+0xa8], R132 ;  /* 0x0000a88401007387 */ /* 0x0001e20000100a00 */
[----:B------:R-:W-:-:S03]  /*1850*/  LEA R224, P0, R50, R195, 0x1 ;  /* 0x000000c332e07211 */ /* 0x000fc600078008ff */
[----:B------:R0:W-:Y:S04]  /*1860*/  STL.64 [R1+0xa0], R112 ;  /* 0x0000a07001007387 */ /* 0x0001e80000100a00 */
[----:B------:R0:W-:Y:S01]  /*1870*/  STL.64 [R1+0x90], R152 ;  /* 0x0000909801007387 */ /* 0x0001e20000100a00 */
[----:B------:R-:W-:-:S03]  /*1880*/  IMAD R44, R151, 0x2, R42 ;  /* 0x00000002972c7824 */ /* 0x000fc600078e022a */
[----:B------:R0:W-:Y:S01]  /*1890*/  STL.64 [R1+0x98], R92 ;  /* 0x0000985c01007387 */ /* 0x0001e20000100a00 */
[----:B------:R-:W-:-:S03]  /*18a0*/  LEA R228, P2, R48, R195, 0x1 ;  /* 0x000000c330e47211 */ /* 0x000fc600078408ff */
[----:B------:R0:W-:Y:S01]  /*18b0*/  STL.64 [R1+0x88], R130 ;  /* 0x0000888201007387 */ /* 0x0001e20000100a00 */
[----:B------:R-:W-:-:S03]  /*18c0*/  LEA R222, P1, R52, R195, 0x1 ;  /* 0x000000c334de7211 */ /* 0x000fc600078208ff */
[----:B------:R0:W-:Y:S01]  /*18d0*/  STL.64 [R1+0x80], R110 ;  /* 0x0000806e01007387 */ /* 0x0001e20000100a00 */
[----:B------:R-:W-:-:S03]  /*18e0*/  LEA.HI.X.SX32 R225, R50, R35, 0x1, P0 ;  /* 0x0000002332e17211 */ /* 0x000fc600000f0eff */
[----:B------:R0:W-:Y:S01]  /*18f0*/  STL.64 [R1+0x78], R90 ;  /* 0x0000785a01007387 */ /* 0x0001e20000100a00 */
[----:B------:R-:W-:-:S03]  /*1900*/  LEA R218, P0, R32, R195, 0x1 ;  /* 0x000000c320da7211 */ /* 0x000fc600078008ff */
[----:B------:R0:W-:Y:S01]  /*1910*/  STL.64 [R1+0x70], R148 ;  /* 0x0000709401007387 */ /* 0x0001e20000100a00 */
[----:B------:R-:W-:-:S03]  /*1920*/  IMAD R46, R151, 0x2, R44 ;  /* 0x00000002972e7824 */ /* 0x000fc600078e022c */
[----:B------:R0:W-:Y:S01]  /*1930*/  STL.64 [R1+0x68], R128 ;  /* 0x0000688001007387 */ /* 0x0001e20000100a00 */
[----:B------:R-:W-:-:S03]  /*1940*/  LEA.HI.X.SX32 R229, R48, R35, 0x1, P2 ;  /* 0x0000002330e57211 */ /* 0x000fc600010f0eff */
[----:B------:R0:W-:Y:S01]  /*1950*/  STL.64 [R1+0x60], R108 ;  /* 0x0000606c01007387 */ /* 0x0001e20000100a00 */
[----:B------:R-:W-:-:S03]  /*1960*/  LEA R220, P2, R54, R195, 0x1 ;  /* 0x000000c336dc7211 */ /* 0x000fc600078408ff */
[----:B------:R0:W-:Y:S01]  /*1970*/  STL.64 [R1+0x58], R88 ;  /* 0x0000585801007387 */ /* 0x0001e20000100a00 */
[----:B------:R-:W-:-:S03]  /*1980*/  LEA.HI.X.SX32 R223, R52, R35, 0x1, P1 ;  /* 0x0000002334df7211 */ /* 0x000fc600008f0eff */
[----:B------:R0:W-:Y:S01]  /*1990*/  STL.64 [R1+0x50], R146 ;  /* 0x0000509201007387 */ /* 0x0001e20000100a00 */
[----:B------:R-:W-:Y:S02]  /*19a0*/  LEA R216, P1, R34, R195, 0x1 ;  /* 0x000000c322d87211 */ /* 0x000fe400078208ff */
[----:B------:R-:W-:Y:S01]  /*19b0*/  LEA.HI.X.SX32 R219, R32, R35, 0x1, P0 ;  /* 0x0000002320db7211 */ /* 0x000fe200000f0eff */
[----:B------:R0:W-:Y:S01]  /*19c0*/  STL.64 [R1+0x48], R126 ;  /* 0x0000487e01007387 */ /* 0x0001e20000100a00 */
[----:B------:R-:W-:-:S03]  /*19d0*/  IMAD R32, R151, 0x2, R46 ;  /* 0x0000000297207824 */ /* 0x000fc600078e022e */
[----:B------:R0:W-:Y:S01]  /*19e0*/  STL.64 [R1+0x40], R106 ;  /* 0x0000406a01007387 */ /* 0x0001e20000100a00 */
[----:B------:R-:W-:-:S03]  /*19f0*/  LEA.HI.X.SX32 R221, R54, R35, 0x1, P2 ;  /* 0x0000002336dd7211 */ /* 0x000fc600010f0eff */
[----:B------:R0:W-:Y:S01]  /*1a00*/  STL.64 [R1+0x30], R144 ;  /* 0x0000309001007387 */ /* 0x0001e20000100a00 */
[----:B------:R-:W-:-:S03]  /*1a10*/  LEA R214, P2, R36, R195, 0x1 ;  /* 0x000000c324d67211 */ /* 0x000fc600078408ff */
[----:B------:R0:W-:Y:S01]  /*1a20*/  STL.64 [R1+0x38], R86 ;  /* 0x0000385601007387 */ /* 0x0001e20000100a00 */
[-C--:B------:R-:W-:Y:S01]  /*1a30*/  LEA.HI.X.SX32 R217, R34, R35.reuse, 0x1, P1 ;  /* 0x0000002322d97211 */ /* 0x080fe200008f0eff */
[----:B------:R-:W-:Y:S02]  /*1a40*/  IMAD R34, R151, 0x2, R32 ;  /* 0x0000000297227824 */ /* 0x000fe400078e0220 */
[----:B------:R0:W-:Y:S04]  /*1a50*/  STL.64 [R1+0x28], R124 ;  /* 0x0000287c01007387 */ /* 0x0001e80000100a00 */
[----:B------:R0:W-:Y:S01]  /*1a60*/  STL.64 [R1+0x20], R104 ;  /* 0x0000206801007387 */ /* 0x0001e20000100a00 */
[----:B------:R-:W-:-:S03]  /*1a70*/  LEA.HI.X.SX32 R215, R36, R35, 0x1, P2 ;  /* 0x0000002324d77211 */ /* 0x000fc600010f0eff */
[----:B------:R0:W-:Y:S01]  /*1a80*/  STL.64 [R1+0x18], R82 ;  /* 0x0000185201007387 */ /* 0x0001e20000100a00 */
[----:B------:R-:W-:-:S03]  /*1a90*/  LEA R208, P2, R42, R195, 0x1 ;  /* 0x000000c32ad07211 */ /* 0x000fc600078408ff */
[----:B------:R0:W-:Y:S01]  /*1aa0*/  STL.64 [R1+0x10], R142 ;  /* 0x0000108e01007387 */ /* 0x0001e20000100a00 */
[----:B------:R-:W-:-:S03]  /*1ab0*/  LEA R212, P0, R38, R195, 0x1 ;  /* 0x000000c326d47211 */ /* 0x000fc600078008ff */
[----:B------:R0:W-:Y:S01]  /*1ac0*/  STL.64 [R1+0x8], R122 ;  /* 0x0000087a01007387 */ /* 0x0001e20000100a00 */
[----:B------:R-:W-:-:S03]  /*1ad0*/  LEA R36, R151, R34, 0x1 ;  /* 0x0000002297247211 */ /* 0x000fc600078e08ff */
[----:B------:R0:W-:Y:S01]  /*1ae0*/  STL.64 [R1], R102 ;  /* 0x0000006601007387 */ /* 0x0001e20000100a00 */
[----:B------:R-:W-:Y:S02]  /*1af0*/  LEA.HI.X.SX32 R209, R42, R35, 0x1, P2 ;  /* 0x000000232ad17211 */ /* 0x000fe400010f0eff */
[----:B------:R-:W-:Y:S02]  /*1b00*/  LEA R210, P1, R40, R195, 0x1 ;  /* 0x000000c328d27211 */ /* 0x000fe400078208ff */
[----:B------:R-:W-:Y:S01]  /*1b10*/  LEA.HI.X.SX32 R213, R38, R35, 0x1, P0 ;  /* 0x0000002326d57211 */ /* 0x000fe200000f0eff */
[C---:B------:R-:W-:Y:S01]  /*1b20*/  IMAD R38, R151.reuse, 0x2, R36 ;  /* 0x0000000297267824 */ /* 0x040fe200078e0224 */
[----:B------:R-:W-:Y:S02]  /*1b30*/  LEA R202, P2, R32, R195, 0x1 ;  /* 0x000000c320ca7211 */ /* 0x000fe400078408ff */
[-C--:B------:R-:W-:Y:S02]  /*1b40*/  LEA.HI.X.SX32 R211, R40, R35.reuse, 0x1, P1 ;  /* 0x0000002328d37211 */ /* 0x080fe400008f0eff */
[----:B------:R-:W-:Y:S01]  /*1b50*/  LEA.HI.X.SX32 R203, R32, R35, 0x1, P2 ;  /* 0x0000002320cb7211 */ /* 0x000fe200010f0eff */
[----:B------:R-:W-:Y:S01]  /*1b60*/  IMAD R32, R151, 0x2, R38 ;  /* 0x0000000297207824 */ /* 0x000fe200078e0226 */
[----:B---3--:R-:W-:-:S02]  /*1b70*/  R2UR UR17, R47 ;  /* 0x000000002f1172ca */ /* 0x008fc400000e0000 */
[-C--:B------:R-:W-:Y:S02]  /*1b80*/  LEA R206, P0, R44, R195.reuse, 0x1 ;  /* 0x000000c32cce7211 */ /* 0x080fe400078008ff */
[----:B------:R-:W-:Y:S02]  /*1b90*/  LEA R204, P1, R46, R195, 0x1 ;  /* 0x000000c32ecc7211 */ /* 0x000fe400078208ff */
[----:B------:R-:W-:Y:S02]  /*1ba0*/  SHF.R.S32.HI R3, RZ, 0x6, R71 ;  /* 0x00000006ff037819 */ /* 0x000fe40000011447 */
[-C--:B------:R-:W-:Y:S02]  /*1bb0*/  LEA.HI.X.SX32 R207, R44, R35.reuse, 0x1, P0 ;  /* 0x000000232ccf7211 */ /* 0x080fe400000f0eff */
[----:B------:R-:W-:Y:S02]  /*1bc0*/  LEA.HI.X.SX32 R205, R46, R35, 0x1, P1 ;  /* 0x000000232ecd7211 */ /* 0x000fe400008f0eff */
[----:B------:R-:W-:-:S02]  /*1bd0*/  SHF.L.U32 R84, R84, 0x1, RZ ;  /* 0x0000000154547819 */ /* 0x000fc400000006ff */
[----:B------:R-:W-:Y:S02]  /*1be0*/  SGXT R3, R3, 0x1 ;  /* 0x000000010303781a */ /* 0x000fe40000000200 */
[-C--:B------:R-:W-:Y:S02]  /*1bf0*/  LEA R200, P0, R34, R195.reuse, 0x1 ;  /* 0x000000c322c87211 */ /* 0x080fe400078008ff */
[-C--:B------:R-:W-:Y:S02]  /*1c00*/  LEA R198, P1, R36, R195.reuse, 0x1 ;  /* 0x000000c324c67211 */ /* 0x080fe400078208ff */
[-C--:B------:R-:W-:Y:S02]  /*1c10*/  LEA R196, P2, R38, R195.reuse, 0x1 ;  /* 0x000000c326c47211 */ /* 0x080fe400078408ff */
[----:B------:R-:W-:Y:S02]  /*1c20*/  LEA R194, P3, R32, R195, 0x1 ;  /* 0x000000c320c27211 */ /* 0x000fe400078608ff */
[----:B------:R-:W-:-:S02]  /*1c30*/  LEA.HI.X.SX32 R201, R34, R35, 0x1, P0 ;  /* 0x0000002322c97211 */ /* 0x000fc400000f0eff */
[-C--:B------:R-:W-:Y:S02]  /*1c40*/  LEA.HI.X.SX32 R199, R36, R35.reuse, 0x1, P1 ;  /* 0x0000002324c77211 */ /* 0x080fe400008f0eff */
[-C--:B------:R-:W-:Y:S02]  /*1c50*/  LEA.HI.X.SX32 R197, R38, R35.reuse, 0x1, P2 ;  /* 0x0000002326c57211 */ /* 0x080fe400010f0eff */
[----:B------:R-:W-:Y:S02]  /*1c60*/  LEA.HI.X.SX32 R195, R32, R35, 0x1, P3 ;  /* 0x0000002320c37211 */ /* 0x000fe400018f0eff */
[----:B------:R-:W-:Y:S01]  /*1c70*/  LOP3.LUT R3, R84, 0x90, R3, 0x78, !PT ;  /* 0x0000009054037812 */ /* 0x000fe200078e7803 */
[----:B0-----:R-:W-:Y:S06]  /*1c80*/  BRA.U UP0, `(.L_x_5) ;  /* 0x0000000100187547 */ /* 0x001fec000b800000 */
[----:B------:R-:W-:Y:S01]  /*1c90*/  ELECT P0, URZ, PT ;  /* 0x0000000000ff782f */ /* 0x000fe20003800000 */
[----:B------:R-:W-:Y:S01]  /*1ca0*/  IMAD.MOV.U32 R32, RZ, RZ, 0x1 ;  /* 0x00000001ff207424 */ /* 0x000fe200078e00ff */
[----:B------:R-:W-:Y:S01]  /*1cb0*/  UMOV UR4, 0x40 ;  /* 0x0000004000047882 */ /* 0x000fe20000000000 */
[----:B------:R-:W-:Y:S01]  /*1cc0*/  UVIRTCOUNT.DEALLOC.SMPOOL 0x80 ;  /* 0x000000800000784c */ /* 0x000fe20000000000 */
[----:B------:R-:W-:-:S09]  /*1cd0*/  ULEA UR4, UR6, UR4, 0x18 ;  /* 0x0000000406047291 */ /* 0x000fd2000f8ec0ff */
[----:B------:R0:W-:Y:S03]  /*1ce0*/  @P0 STS.U8 [UR4], R32 ;  /* 0x00000020ff000988 */ /* 0x0001e60008000004 */
.L_x_5:
[----:B------:R-:W-:Y:S01]  /*1cf0*/  USHF.L.U32 UR4, UR14, 0x15, URZ ;  /* 0x000000150e047899 */ /* 0x000fe200080006ff */
[C---:B------:R-:W-:Y:S01]  /*1d00*/  LOP3.LUT R72, R3.reuse, 0x20, RZ, 0x3c, !PT ;  /* 0x0000002003487812 */ /* 0x040fe200078e3cff */
[----:B-----5:R-:W-:Y:S01]  /*1d10*/  STS.U16 [R3+UR16+0xc000], R0 ;  /* 0x00c0000003007988 */ /* 0x020fe20008000410 */
[C---:B------:R-:W-:Y:S01]  /*1d20*/  LOP3.LUT R252, R3.reuse, 0x40, RZ, 0x3c, !PT ;  /* 0x0000004003fc7812 */ /* 0x040fe200078e3cff */
[----:B------:R-:W-:Y:S01]  /*1d30*/  ULOP3.LUT UR4, UR4, 0x600000, URZ, 0xc0, !UPT ;  /* 0x0060000004047892 */ /* 0x000fe2000f8ec0ff */
[----:B------:R-:W-:Y:S01]  /*1d40*/  LOP3.LUT R35, R3, 0x60, RZ, 0x3c, !PT ;  /* 0x0000006003237812 */ /* 0x000fe200078e3cff */
[----:B------:R-:W-:Y:S01]  /*1d50*/  STS.U16 [R3+UR16+0xc400], R2 ;  /* 0x00c4000203007988 */ /* 0x000fe20008000410 */
[----:B------:R-:W-:Y:S01]  /*1d60*/  LOP3.LUT P0, RZ, R71, 0x7f, RZ, 0xc0, !PT ;  /* 0x0000007f47ff7812 */ /* 0x000fe2000780c0ff */
[----:B------:R-:W-:Y:S01]  /*1d70*/  UIADD3 UR18, UPT, UPT, UR17, UR4, URZ ;  /* 0x0000000411127290 */ /* 0x000fe2000fffe0ff */
[----:B------:R-:W-:Y:S01]  /*1d80*/  PRMT R34, RZ, 0x7610, R34 ;  /* 0x00007610ff227816 */ /* 0x000fe20000000022 */
[----:B------:R1:W-:Y:S01]  /*1d90*/  STS.U16 [R3+UR16+0xc800], R10 ;  /* 0x00c8000a03007988 */ /* 0x0003e20008000410 */
[----:B------:R-:W-:Y:S01]  /*1da0*/  UMOV UR6, 0x1 ;  /* 0x0000000100067882 */ /* 0x000fe20000000000 */
[----:B------:R-:W-:Y:S01]  /*1db0*/  UIADD3 UR19, UPT, UPT, UR16, 0xe000, URZ ;  /* 0x0000e00010137890 */ /* 0x000fe2000fffe0ff */
[----:B------:R-:W-:Y:S01]  /*1dc0*/  PRMT R40, RZ, 0x7610, R40 ;  /* 0x00007610ff287816 */ /* 0x000fe20000000028 */
[----:B------:R2:W-:Y:S01]  /*1dd0*/  STS.U16 [R3+UR16+0xcc00], R14 ;  /* 0x00cc000e03007988 */ /* 0x0005e20008000410 */
[----:B------:R-:W-:Y:S01]  /*1de0*/  UIADD3 UR66, UPT, UPT, UR22, 0x40, URZ ;  /* 0x0000004016427890 */ /* 0x000fe2000fffe0ff */
[----:B------:R-:W-:Y:S01]  /*1df0*/  PRMT R44, RZ, 0x7610, R44 ;  /* 0x00007610ff2c7816 */ /* 0x000fe2000000002c */
[----:B------:R-:W3:Y:S01]  /*1e00*/  LDCU.64 UR8, c[0x0][0x3d0] ;  /* 0x00007a00ff0877ac */ /* 0x000ee20008000a00 */
[----:B------:R4:W-:Y:S01]  /*1e10*/  STS.U16 [R3+UR16+0xd000], R18 ;  /* 0x00d0001203007988 */ /* 0x0009e20008000410 */
[----:B------:R-:W-:Y:S01]  /*1e20*/  PRMT R48, RZ, 0x7610, R48 ;  /* 0x00007610ff307816 */ /* 0x000fe20000000030 */
[----:B------:R-:W0:Y:S01]  /*1e30*/  LDC R227, c[0x0][0x3d8] ;  /* 0x0000f600ffe37b82 */ /* 0x000e220000000800 */
[----:B------:R-:W-:Y:S01]  /*1e40*/  VOTEU.ALL UP1, P0 ;  /* 0x0000000000ff7886 */ /* 0x000fe20000020000 */
[----:B------:R1:W-:Y:S01]  /*1e50*/  STS.U16 [R3+UR16+0xd400], R22 ;  /* 0x00d4001603007988 */ /* 0x0003e20008000410 */
[----:B------:R-:W-:Y:S01]  /*1e60*/  VOTEU.ALL UP2, P0 ;  /* 0x0000000000ff7886 */ /* 0x000fe20000040000 */
[----:B------:R-:W-:Y:S01]  /*1e70*/  ISETP.LT.AND P1, PT, RZ, UR66, PT ;  /* 0x00000042ff007c0c */ /* 0x000fe2000bf21270 */
[----:B------:R-:W0:Y:S01]  /*1e80*/  LDCU UR15, c[0x0][0x3a8] ;  /* 0x00007500ff0f77ac */ /* 0x000e220008000800 */
[----:B------:R2:W-:Y:S01]  /*1e90*/  STS.U16 [R3+UR16+0xd800], R26 ;  /* 0x00d8001a03007988 */ /* 0x0005e20008000410 */
[----:B------:R-:W-:-:S04]  /*1ea0*/  @!UP1 UIADD3 UR4, UPT, UPT, -UR6, 0x100000, URZ ;  /* 0x0010000006049890 */ /* 0x000fc8000fffe1ff */
[----:B------:R-:W-:Y:S02]  /*1eb0*/  @!UP1 USHF.L.U32 UR5, UR4, 0xb, URZ ;  /* 0x0000000b04059899 */ /* 0x000fe400080006ff */
[----:B------:R-:W-:Y:S01]  /*1ec0*/  @!UP1 USHF.L.U32 UR4, UR4, 0x1, URZ ;  /* 0x0000000104049899 */ /* 0x000fe200080006ff */
[----:B-1----:R-:W-:Y:S01]  /*1ed0*/  PRMT R10, RZ, 0x7610, R10 ;  /* 0x00007610ff0a7816 */ /* 0x002fe2000000000a */
[----:B------:R1:W-:Y:S01]  /*1ee0*/  STS.U16 [R3+UR16+0xdc00], R30 ;  /* 0x00dc001e03007988 */ /* 0x0003e20008000410 */
[----:B--2---:R-:W-:Y:S02]  /*1ef0*/  PRMT R14, RZ, 0x7610, R14 ;  /* 0x00007610ff0e7816 */ /* 0x004fe4000000000e */
[----:B----4-:R-:W-:Y:S01]  /*1f00*/  PRMT R18, RZ, 0x7610, R18 ;  /* 0x00007610ff127816 */ /* 0x010fe20000000012 */
[----:B------:R2:W-:Y:S01]  /*1f10*/  STS.U16 [R72+UR16+0xc100], R4 ;  /* 0x00c1000448007988 */ /* 0x0005e20008000410 */
[----:B------:R-:W-:Y:S02]  /*1f20*/  PRMT R22, RZ, 0x7610, R22 ;  /* 0x00007610ff167816 */ /* 0x000fe40000000016 */
[----:B------:R-:W-:Y:S01]  /*1f30*/  PRMT R26, RZ, 0x7610, R26 ;  /* 0x00007610ff1a7816 */ /* 0x000fe2000000001a */
[----:B------:R-:W-:Y:S01]  /*1f40*/  STS.U16 [R72+UR16+0xc500], R7 ;  /* 0x00c5000748007988 */ /* 0x000fe20008000410 */
[----:B------:R-:W-:-:S02]  /*1f50*/  PRMT R52, RZ, 0x7610, R52 ;  /* 0x00007610ff347816 */ /* 0x000fc40000000034 */
[----:B-1----:R-:W-:Y:S01]  /*1f60*/  PRMT R30, RZ, 0x7610, R30 ;  /* 0x00007610ff1e7816 */ /* 0x002fe2000000001e */
[----:B------:R1:W-:Y:S01]  /*1f70*/  STS.U16 [R72+UR16+0xc900], R11 ;  /* 0x00c9000b48007988 */ /* 0x0003e20008000410 */
[----:B------:R-:W-:Y:S02]  /*1f80*/  PRMT R56, RZ, 0x7610, R56 ;  /* 0x00007610ff387816 */ /* 0x000fe40000000038 */
[----:B--2---:R-:W-:Y:S01]  /*1f90*/  PRMT R4, RZ, 0x7610, R4 ;  /* 0x00007610ff047816 */ /* 0x004fe20000000004 */
[----:B------:R2:W-:Y:S01]  /*1fa0*/  STS.U16 [R72+UR16+0xcd00], R15 ;  /* 0x00cd000f48007988 */ /* 0x0005e20008000410 */
[----:B------:R-:W-:Y:S02]  /*1fb0*/  PRMT R60, RZ, 0x7610, R60 ;  /* 0x00007610ff3c7816 */ /* 0x000fe4000000003c */
[----:B------:R-:W-:Y:S01]  /*1fc0*/  PRMT R64, RZ, 0x7610, R64 ;  /* 0x00007610ff407816 */ /* 0x000fe20000000040 */
[----:B------:R4:W-:Y:S01]  /*1fd0*/  STS.U16 [R72+UR16+0xd100], R19 ;  /* 0x00d1001348007988 */ /* 0x0009e20008000410 */
[----:B------:R-:W-:-:S02]  /*1fe0*/  PRMT R68, RZ, 0x7610, R68 ;  /* 0x00007610ff447816 */ /* 0x000fc40000000044 */
[----:B-1----:R-:W-:Y:S01]  /*1ff0*/  PRMT R11, RZ, 0x7610, R11 ;  /* 0x00007610ff0b7816 */ /* 0x002fe2000000000b */
[----:B------:R1:W-:Y:S01]  /*2000*/  STS.U16 [R72+UR16+0xd500], R23 ;  /* 0x00d5001748007988 */ /* 0x0003e20008000410 */
[----:B------:R-:W-:Y:S02]  /*2010*/  PRMT R36, RZ, 0x7610, R36 ;  /* 0x00007610ff247816 */ /* 0x000fe40000000024 */
[----:B--2---:R-:W-:Y:S01]  /*2020*/  PRMT R15, RZ, 0x7610, R15 ;  /* 0x00007610ff0f7816 */ /* 0x004fe2000000000f */
[----:B------:R2:W-:Y:S01]  /*2030*/  STS.U16 [R72+UR16+0xd900], R27 ;  /* 0x00d9001b48007988 */ /* 0x0005e20008000410 */
[----:B------:R-:W-:Y:S02]  /*2040*/  PRMT R39, RZ, 0x7610, R39 ;  /* 0x00007610ff277816 */ /* 0x000fe40000000027 */
[----:B----4-:R-:W-:Y:S01]  /*2050*/  PRMT R19, RZ, 0x7610, R19 ;  /* 0x00007610ff137816 */ /* 0x010fe20000000013 */
[----:B------:R4:W-:Y:S01]  /*2060*/  STS.U16 [R72+UR16+0xdd00], R31 ;  /* 0x00dd001f48007988 */ /* 0x0009e20008000410 */
[----:B------:R-:W-:-:S02]  /*2070*/  PRMT R47, RZ, 0x7610, R47 ;  /* 0x00007610ff2f7816 */ /* 0x000fc4000000002f */
[----:B-1----:R-:W-:Y:S01]  /*2080*/  PRMT R23, RZ, 0x7610, R23 ;  /* 0x00007610ff177816 */ /* 0x002fe20000000017 */
[----:B------:R-:W-:Y:S01]  /*2090*/  STS.U16 [R252+UR16+0xc200], R5 ;  /* 0x00c20005fc007988 */ /* 0x000fe20008000410 */
[----:B------:R-:W-:Y:S02]  /*20a0*/  PRMT R51, RZ, 0x7610, R51 ;  /* 0x00007610ff337816 */ /* 0x000fe40000000033 */
[----:B--2---:R-:W-:Y:S01]  /*20b0*/  PRMT R27, RZ, 0x7610, R27 ;  /* 0x00007610ff1b7816 */ /* 0x004fe2000000001b */
[----:B------:R1:W-:Y:S01]  /*20c0*/  STS.U16 [R252+UR16+0xc600], R9 ;  /* 0x00c60009fc007988 */ /* 0x0003e20008000410 */
[----:B------:R-:W-:Y:S02]  /*20d0*/  PRMT R55, RZ, 0x7610, R55 ;  /* 0x00007610ff377816 */ /* 0x000fe40000000037 */
[----:B----4-:R-:W-:Y:S01]  /*20e0*/  PRMT R31, RZ, 0x7610, R31 ;  /* 0x00007610ff1f7816 */ /* 0x010fe2000000001f */
[----:B------:R2:W-:Y:S01]  /*20f0*/  STS.U16 [R252+UR16+0xca00], R13 ;  /* 0x00ca000dfc007988 */ /* 0x0005e20008000410 */
[----:B------:R-:W-:-:S02]  /*2100*/  PRMT R59, RZ, 0x7610, R59 ;  /* 0x00007610ff3b7816 */ /* 0x000fc4000000003b */
[----:B------:R-:W-:Y:S01]  /*2110*/  PRMT R63, RZ, 0x7610, R63 ;  /* 0x00007610ff3f7816 */ /* 0x000fe2000000003f */
[----:B------:R4:W-:Y:S01]  /*2120*/  STS.U16 [R252+UR16+0xce00], R17 ;  /* 0x00ce0011fc007988 */ /* 0x0009e20008000410 */
[----:B------:R-:W-:Y:S02]  /*2130*/  PRMT R67, RZ, 0x7610, R67 ;  /* 0x00007610ff437816 */ /* 0x000fe40000000043 */
[----:B------:R-:W-:Y:S01]  /*2140*/  PRMT R69, RZ, 0x7610, R69 ;  /* 0x00007610ff457816 */ /* 0x000fe20000000045 */
[----:B------:R0:W-:Y:S01]  /*2150*/  STS.U16 [R252+UR16+0xd200], R21 ;  /* 0x00d20015fc007988 */ /* 0x0001e20008000410 */
[----:B-1----:R-:W-:Y:S02]  /*2160*/  PRMT R9, RZ, 0x7610, R9 ;  /* 0x00007610ff097816 */ /* 0x002fe40000000009 */
[----:B--2---:R-:W-:Y:S01]  /*2170*/  PRMT R13, RZ, 0x7610, R13 ;  /* 0x00007610ff0d7816 */ /* 0x004fe2000000000d */
[----:B------:R1:W-:Y:S01]  /*2180*/  STS.U16 [R252+UR16+0xd600], R25 ;  /* 0x00d60019fc007988 */ /* 0x0003e20008000410 */
[----:B------:R-:W-:-:S02]  /*2190*/  PRMT R37, RZ, 0x7610, R37 ;  /* 0x00007610ff257816 */ /* 0x000fc40000000025 */
[----:B----4-:R-:W-:Y:S01]  /*21a0*/  PRMT R17, RZ, 0x7610, R17 ;  /* 0x00007610ff117816 */ /* 0x010fe20000000011 */
[----:B------:R2:W-:Y:S01]  /*21b0*/  STS.U16 [R252+UR16+0xda00], R29 ;  /* 0x00da001dfc007988 */ /* 0x0005e20008000410 */
[----:B------:R-:W-:Y:S02]  /*21c0*/  PRMT R41, RZ, 0x7610, R41 ;  /* 0x00007610ff297816 */ /* 0x000fe40000000029 */
[----:B0-----:R-:W-:Y:S01]  /*21d0*/  PRMT R21, RZ, 0x7610, R21 ;  /* 0x00007610ff157816 */ /* 0x001fe20000000015 */
[----:B------:R0:W-:Y:S01]  /*21e0*/  STS.U16 [R252+UR16+0xde00], R33 ;  /* 0x00de0021fc007988 */ /* 0x0001e20008000410 */
[----:B------:R-:W-:Y:S02]  /*21f0*/  PRMT R45, RZ, 0x7610, R45 ;  /* 0x00007610ff2d7816 */ /* 0x000fe4000000002d */
[----:B-1----:R-:W-:Y:S01]  /*2200*/  PRMT R25, RZ, 0x7610, R25 ;  /* 0x00007610ff197816 */ /* 0x002fe20000000019 */
[----:B------:R1:W-:Y:S01]  /*2210*/  STS.U16 [R35+UR16+0xc300], R6 ;  /* 0x00c3000623007988 */ /* 0x0003e20008000410 */
[----:B------:R-:W-:-:S02]  /*2220*/  PRMT R49, RZ, 0x7610, R49 ;  /* 0x00007610ff317816 */ /* 0x000fc40000000031 */
[----:B--2---:R-:W-:Y:S01]  /*2230*/  PRMT R29, RZ, 0x7610, R29 ;  /* 0x00007610ff1d7816 */ /* 0x004fe2000000001d */
        /* <DEDUP_REMOVED lines=8> */
[----:B------:R-:W-:Y:S01]  /*22c0*/  PRMT R65, RZ, 0x7610, R65 ;  /* 0x00007610ff417816 */ /* 0x000fe20000000041 */
[----:B------:R4:W-:Y:S01]  /*22d0*/  STS.U16 [R35+UR16+0xd300], R20 ;  /* 0x00d3001423007988 */ /* 0x0009e20008000410 */
[----:B--2---:R-:W-:Y:S02]  /*22e0*/  PRMT R8, RZ, 0x7610, R8 ;  /* 0x00007610ff087816 */ /* 0x004fe40000000008 */
[----:B0-----:R-:W-:Y:S01]  /*22f0*/  PRMT R12, RZ, 0x7610, R12 ;  /* 0x00007610ff0c7816 */ /* 0x001fe2000000000c */
[----:B------:R0:W-:Y:S01]  /*2300*/  STS.U16 [R35+UR16+0xd700], R24 ;  /* 0x00d7001823007988 */ /* 0x0001e20008000410 */
[----:B------:R-:W-:Y:S02]  /*2310*/  PRMT R32, RZ, 0x7610, R32 ;  /* 0x00007610ff207816 */ /* 0x000fe40000000020 */
[----:B-1----:R-:W-:Y:S01]  /*2320*/  PRMT R16, RZ, 0x7610, R16 ;  /* 0x00007610ff107816 */ /* 0x002fe20000000010 */
[----:B------:R1:W-:Y:S01]  /*2330*/  STS.U16 [R35+UR16+0xdb00], R28 ;  /* 0x00db001c23007988 */ /* 0x0003e20008000410 */
[----:B------:R-:W-:-:S02]  /*2340*/  PRMT R38, RZ, 0x7610, R38 ;  /* 0x00007610ff267816 */ /* 0x000fc40000000026 */
[----:B----4-:R-:W-:Y:S01]  /*2350*/  PRMT R20, RZ, 0x7610, R20 ;  /* 0x00007610ff147816 */ /* 0x010fe20000000014 */
[----:B------:R2:W-:Y:S01]  /*2360*/  STS.U16 [R35+UR16+0xdf00], R43 ;  /* 0x00df002b23007988 */ /* 0x0005e20008000410 */
[----:B------:R-:W-:Y:S02]  /*2370*/  PRMT R42, RZ, 0x7610, R42 ;  /* 0x00007610ff2a7816 */ /* 0x000fe4000000002a */
[----:B0-----:R-:W-:Y:S01]  /*2380*/  PRMT R24, RZ, 0x7610, R24 ;  /* 0x00007610ff187816 */ /* 0x001fe20000000018 */
[----:B------:R-:W-:Y:S01]  /*2390*/  STTM.16dp32bit_t0_t15.x32 tmem[UR18], RZ ;  /* 0x000000ff000079ed */ /* 0x000fe20008a80012 */
[----:B------:R-:W-:Y:S01]  /*23a0*/  STTM.16dp32bit_t16_t31.x32 tmem[UR18+0x20], RZ ;  /* 0x000020ff000079ed */ /* 0x000fe20008aa0012 */
[----:B------:R-:W0:Y:S02]  /*23b0*/  FENCE.VIEW.ASYNC.T ;  /* 0x00000000000073c6 */ /* 0x000e240000000200 */
[----:B0-----:R-:W-:Y:S01]  /*23c0*/  BAR.SYNC.DEFER_BLOCKING 0x0 ;  /* 0x0000000000007b1d */ /* 0x001fe20000010000 */
[----:B-1----:R-:W-:-:S02]  /*23d0*/  PRMT R28, RZ, 0x7610, R28 ;  /* 0x00007610ff1c7816 */ /* 0x002fc4000000001c */
[----:B------:R-:W-:Y:S02]  /*23e0*/  PRMT R46, RZ, 0x7610, R46 ;  /* 0x00007610ff2e7816 */ /* 0x000fe4000000002e */
[----:B--2---:R-:W-:Y:S02]  /*23f0*/  PRMT R43, RZ, 0x7610, R43 ;  /* 0x00007610ff2b7816 */ /* 0x004fe4000000002b */
[----:B------:R-:W-:Y:S02]  /*2400*/  PRMT R50, RZ, 0x7610, R50 ;  /* 0x00007610ff327816 */ /* 0x000fe40000000032 */
[----:B------:R-:W-:Y:S02]  /*2410*/  PRMT R54, RZ, 0x7610, R54 ;  /* 0x00007610ff367816 */ /* 0x000fe40000000036 */
[----:B------:R-:W-:Y:S02]  /*2420*/  PRMT R58, RZ, 0x7610, R58 ;  /* 0x00007610ff3a7816 */ /* 0x000fe4000000003a */
[----:B------:R-:W-:-:S02]  /*2430*/  PRMT R62, RZ, 0x7610, R62 ;  /* 0x00007610ff3e7816 */ /* 0x000fc4000000003e */
[----:B------:R-:W-:Y:S01]  /*2440*/  PRMT R66, RZ, 0x7610, R66 ;  /* 0x00007610ff427816 */ /* 0x000fe20000000042 */
[----:B------:R-:W0:Y:S02]  /*2450*/  FENCE.VIEW.ASYNC.S ;  /* 0x00000000000073c6 */ /* 0x000e240000000000 */
[----:B0-----:R0:W1:Y:S02]  /*2460*/  @!UP2 SYNCS.EXCH.64 URZ, [UR19], UR4 ;  /* 0x0000000413ffa5b2 */ /* 0x0010640008000100 */
[----:B-1----:R-:W-:Y:S06]  /*2470*/  BAR.SYNC.DEFER_BLOCKING 0x0 ;  /* 0x0000000000007b1d */ /* 0x002fec0000010000 */
[----:B------:R-:W2:Y:S04]  /*2480*/  @P1 LDG.E.U16 R4, desc[UR28][R162.64] ;  /* 0x0000001ca2041981 */ /* 0x000ea8000c1e1500 */
[----:B------:R-:W4:Y:S04]  /*2490*/  @P1 LDG.E.U16 R10, desc[UR28][R160.64] ;  /* 0x0000001ca00a1981 */ /* 0x000f28000c1e1500 */
        /* <DEDUP_REMOVED lines=46> */
[----:B------:R-:W4:Y:S01]  /*2780*/  @P1 LDG.E.U16 R12, desc[UR28][R98.64] ;  /* 0x0000001c620c1981 */ /* 0x000f22000c1e1500 */
[----:B------:R-:W-:-:S03]  /*2790*/  PRMT R70, RZ, 0x7610, R70 ;  /* 0x00007610ff467816 */ /* 0x000fc60000000046 */
        /* <DEDUP_REMOVED lines=15> */
[----:B------:R-:W-:Y:S01]  /*2890*/  LOP3.LUT R2, R71, 0x10, RZ, 0xc0, !PT ;  /* 0x0000001047027812 */ /* 0x000fe200078ec0ff */
[----:B0-----:R-:W-:-:S04]  /*28a0*/  @!UP1 UIADD3 UR4, UPT, UPT, -UR6, 0x100000, URZ ;  /* 0x0010000006049890 */ /* 0x001fc8000fffe1ff */
[----:B------:R-:W-:Y:S02]  /*28b0*/  @!UP1 USHF.L.U32 UR5, UR4, 0xb, URZ ;  /* 0x0000000b04059899 */ /* 0x000fe400080006ff */
[----:B------:R-:W-:Y:S01]  /*28c0*/  @!UP1 USHF.L.U32 UR4, UR4, 0x1, URZ ;  /* 0x0000000104049899 */ /* 0x000fe200080006ff */
[C---:B------:R-:W-:Y:S02]  /*28d0*/  LOP3.LUT R0, R71.reuse, 0xf, RZ, 0xc0, !PT ;  /* 0x0000000f47007812 */ /* 0x040fe400078ec0ff */
[----:B------:R-:W-:Y:S01]  /*28e0*/  LOP3.LUT R5, R71, 0x60, RZ, 0xc0, !PT ;  /* 0x0000006047057812 */ /* 0x000fe200078ec0ff */
[----:B------:R-:W-:Y:S01]  /*28f0*/  IMAD.SHL.U32 R2, R2, 0x4, RZ ;  /* 0x0000000402027824 */ /* 0x000fe200078e00ff */
[----:B------:R-:W-:Y:S02]  /*2900*/  VOTEU.ALL UP2, P0 ;  /* 0x0000000000ff7886 */ /* 0x000fe40000040000 */
[----:B------:R-:W-:Y:S01]  /*2910*/  LEA.HI R0, R5, R0, RZ, 0x1f ;  /* 0x0000000005007211 */ /* 0x000fe200078ff8ff */
[----:B------:R-:W-:-:S03]  /*2920*/  VIADD R7, R2, 0x3 ;  /* 0x0000000302077836 */ /* 0x000fc60000000000 */
[----:B------:R-:W-:Y:S01]  /*2930*/  IADD3 R0, PT, PT, R0, UR22, RZ ;  /* 0x0000001600007c10 */ /* 0x000fe2000fffe0ff */
[----:B------:R0:W1:Y:S03]  /*2940*/  @!UP2 SYNCS.EXCH.64 URZ, [UR16+0xe008], UR4 ;  /* 0x00e0080410ffa5b2 */ /* 0x0000660008000100 */
[----:B------:R-:W-:Y:S01]  /*2950*/  ISETP.GE.AND P6, PT, R0, R7, PT ;  /* 0x000000070000720c */ /* 0x000fe20003fc6270 */
[----:B---3--:R-:W-:-:S04]  /*2960*/  UIMAD UR8, UR7, UR8, URZ ;  /* 0x00000008070872a4 */ /* 0x008fc8000f8e02ff */
[----:B------:R-:W-:Y:S01]  /*2970*/  USHF.L.U32 UR10, UR8, 0x1, URZ ;  /* 0x00000001080a7899 */ /* 0x000fe200080006ff */
[----:B--2---:R-:W-:Y:S04]  /*2980*/  STS.U16 [R3+UR16], R4 ;  /* 0x0000000403007988 */ /* 0x004fe80008000410 */
[----:B----4-:R-:W-:Y:S04]  /*2990*/  STS.U16 [R3+UR16+0x400], R10 ;  /* 0x0004000a03007988 */ /* 0x010fe80008000410 */
[----:B------:R-:W-:Y:S04]  /*29a0*/  STS.U16 [R3+UR16+0x800], R14 ;  /* 0x0008000e03007988 */ /* 0x000fe80008000410 */
        /* <DEDUP_REMOVED lines=13> */
[----:B------:R2:W-:Y:S04]  /*2a80*/  STS.U16 [R72+UR16+0x100], R6 ;  /* 0x0001000648007988 */ /* 0x0005e80008000410 */
[----:B------:R-:W-:Y:S01]  /*2a90*/  STS.U16 [R72+UR16+0x500], R11 ;  /* 0x0005000b48007988 */ /* 0x000fe20008000410 */
[----:B--2---:R-:W2:Y:S03]  /*2aa0*/  LDC.64 R6, c[0x0][0x390] ;  /* 0x0000e400ff067b82 */ /* 0x004ea60000000a00 */
[----:B------:R-:W-:Y:S04]  /*2ab0*/  STS.U16 [R72+UR16+0x900], R15 ;  /* 0x0009000f48007988 */ /* 0x000fe80008000410 */
[----:B------:R-:W-:Y:S04]  /*2ac0*/  STS.U16 [R72+UR16+0xd00], R19 ;  /* 0x000d001348007988 */ /* 0x000fe80008000410 */
[----:B------:R-:W-:Y:S01]  /*2ad0*/  STS.U16 [R72+UR16+0x1100], R23 ;  /* 0x0011001748007988 */ /* 0x000fe20008000410 */
[----:B------:R-:W-:-:S03]  /*2ae0*/  LOP3.LUT R4, R71, 0x7f, RZ, 0xc0, !PT ;  /* 0x0000007f47047812 */ /* 0x000fc600078ec0ff */
[----:B------:R-:W-:Y:S04]  /*2af0*/  STS.U16 [R72+UR16+0x1500], R27 ;  /* 0x0015001b48007988 */ /* 0x000fe80008000410 */
[----:B------:R-:W-:Y:S04]  /*2b00*/  STS.U16 [R72+UR16+0x1900], R31 ;  /* 0x0019001f48007988 */ /* 0x000fe80008000410 */
[----:B------:R-:W-:Y:S04]  /*2b10*/  STS.U16 [R72+UR16+0x1d00], R36 ;  /* 0x001d002448007988 */ /* 0x000fe80008000410 */
[----:B------:R-:W-:Y:S04]  /*2b20*/  STS.U16 [R72+UR16+0x2100], R39 ;  /* 0x0021002748007988 */ /* 0x000fe80008000410 */
[----:B------:R-:W-:Y:S01]  /*2b30*/  STS.U16 [R72+UR16+0x2500], R43 ;  /* 0x0025002b48007988 */ /* 0x000fe20008000410 */
[----:B------:R-:W-:-:S03]  /*2b40*/  IMAD R4, R4, UR9, RZ ;  /* 0x0000000904047c24 */ /* 0x000fc6000f8e02ff */
[----:B------:R-:W-:Y:S04]  /*2b50*/  STS.U16 [R72+UR16+0x2900], R47 ;  /* 0x0029002f48007988 */ /* 0x000fe80008000410 */
[----:B------:R-:W-:Y:S04]  /*2b60*/  STS.U16 [R72+UR16+0x2d00], R51 ;  /* 0x002d003348007988 */ /* 0x000fe80008000410 */
[----:B------:R-:W-:Y:S04]  /*2b70*/  STS.U16 [R72+UR16+0x3100], R55 ;  /* 0x0031003748007988 */ /* 0x000fe80008000410 */
[----:B------:R-:W-:Y:S04]  /*2b80*/  STS.U16 [R72+UR16+0x3500], R59 ;  /* 0x0035003b48007988 */ /* 0x000fe80008000410 */
[----:B------:R-:W-:Y:S04]  /*2b90*/  STS.U16 [R72+UR16+0x3900], R63 ;  /* 0x0039003f48007988 */ /* 0x000fe80008000410 */
[----:B------:R-:W-:Y:S04]  /*2ba0*/  STS.U16 [R72+UR16+0x3d00], R67 ;  /* 0x003d004348007988 */ /* 0x000fe80008000410 */
[----:B------:R3:W-:Y:S01]  /*2bb0*/  STS.U16 [R252+UR16+0x3e00], R69 ;  /* 0x003e0045fc007988 */ /* 0x0007e20008000410 */
[----:B------:R-:W-:Y:S01]  /*2bc0*/  VIADD R5, R2, 0x2 ;  /* 0x0000000202057836 */ /* 0x000fe20000000000 */
[----:B0-----:R-:W-:Y:S01]  /*2bd0*/  UIMAD.WIDE UR4, UR8, 0x2, URZ ;  /* 0x00000002080478a5 */ /* 0x001fe2000f8e02ff */
[----:B---3--:R-:W-:-:S02]  /*2be0*/  IMAD.SHL.U32 R69, R4, 0x2, RZ ;  /* 0x0000000204457824 */ /* 0x008fc400078e00ff */
[----:B------:R-:W-:-:S03]  /*2bf0*/  IMAD.HI R4, R4, 0x2, RZ ;  /* 0x0000000204047827 */ /* 0x000fc600078e02ff */
[----:B--2---:R-:W-:Y:S01]  /*2c00*/  IADD3 R68, P2, P4, R69, UR10, R6 ;  /* 0x0000000a45447c10 */ /* 0x004fe2000fc5e006 */
[----:B------:R-:W-:Y:S01]  /*2c10*/  STS.U16 [R252+UR16+0x200], R9 ;  /* 0x00020009fc007988 */ /* 0x000fe20008000410 */
[----:B------:R-:W-:Y:S01]  /*2c20*/  ISETP.GE.AND P3, PT, R0, R5, PT ;  /* 0x000000050000720c */ /* 0x000fe20003f66270 */
[C---:B------:R-:W-:Y:S01]  /*2c30*/  IMAD.SHL.U32 R5, R227.reuse, 0x2, RZ ;  /* 0x00000002e3057824 */ /* 0x040fe200078e00ff */
[----:B------:R-:W-:Y:S01]  /*2c40*/  IADD3.X R69, PT, PT, R4, UR5, R7, P2, P4 ;  /* 0x0000000504457c10 */ /* 0x000fe200097e8407 */
[----:B------:R-:W-:Y:S01]  /*2c50*/  STS.U16 [R252+UR16+0x600], R13 ;  /* 0x0006000dfc007988 */ /* 0x000fe20008000410 */
[C---:B------:R-:W-:Y:S01]  /*2c60*/  IMAD R19, R227.reuse, 0x12, RZ ;  /* 0x00000012e3137824 */ /* 0x040fe200078e02ff */
[CC--:B------:R-:W-:Y:S02]  /*2c70*/  LEA R190, P2, R227.reuse, R68.reuse, 0x2 ;  /* 0x00000044e3be7211 */ /* 0x0c0fe400078410ff */
        /* <DEDUP_REMOVED lines=13> */
[----:B------:R0:W-:Y:S01]  /*2d50*/  STS.U16 [R35+UR16+0x700], R12 ;  /* 0x0007000c23007988 */ /* 0x0001e20008000410 */
[----:B------:R-:W-:Y:S01]  /*2d60*/  IMAD R7, R227, 0x3, RZ ;  /* 0x00000003e3077824 */ /* 0x000fe200078e02ff */
[----:B------:R-:W-:Y:S01]  /*2d70*/  IADD3 R192, P5, PT, R5, R68, RZ ;  /* 0x0000004405c07210 */ /* 0x000fe20007fbe0ff */
[----:B------:R-:W-:Y:S01]  /*2d80*/  IMAD R11, R227, 0x9, RZ ;  /* 0x00000009e30b7824 */ /* 0x000fe200078e02ff */
[----:B------:R-:W-:Y:S01]  /*2d90*/  LEA.HI.X.SX32 R191, R5, R69, 0x1, P2 ;  /* 0x0000004505bf7211 */ /* 0x000fe200010f0eff */
[----:B------:R-:W-:-:S02]  /*2da0*/  IMAD R85, R227, 0x14, RZ ;  /* 0x00000014e3557824 */ /* 0x000fc400078e02ff */
[----:B0-----:R-:W-:Y:S01]  /*2db0*/  IMAD R12, R227, 0x6, RZ ;  /* 0x00000006e30c7824 */ /* 0x001fe200078e02ff */
[----:B------:R-:W-:-:S04]  /*2dc0*/  IADD3 R186, P2, PT, R19, R68, RZ ;  /* 0x0000004413ba7210 */ /* 0x000fc80007f5e0ff */
[-C--:B------:R-:W-:Y:S01]  /*2dd0*/  IADD3 R188, P4, PT, R12, R68.reuse, RZ ;  /* 0x000000440cbc7210 */ /* 0x080fe20007f9e0ff */
[C---:B------:R-:W-:Y:S01]  /*2de0*/  IMAD R130, R227.reuse, 0xa, RZ ;  /* 0x0000000ae3827824 */ /* 0x040fe200078e02ff */
[CC--:B------:R-:W-:Y:S01]  /*2df0*/  LEA.HI.X.SX32 R193, R227.reuse, R69.reuse, 0x1, P5 ;  /* 0x00000045e3c17211 */ /* 0x0c0fe200028f0eff */
[C---:B------:R-:W-:Y:S01]  /*2e00*/  IMAD.SHL.U32 R15, R227.reuse, 0x10, RZ ;  /* 0x00000010e30f7824 */ /* 0x040fe200078e00ff */
[C---:B------:R-:W-:Y:S01]  /*2e10*/  SHF.L.U32 R9, R227.reuse, 0x3, RZ ;  /* 0x00000003e3097819 */ /* 0x040fe200000006ff */
[C---:B------:R-:W-:Y:S01]  /*2e20*/  IMAD R31, R227.reuse, 0x22, RZ ;  /* 0x00000022e31f7824 */ /* 0x040fe200078e02ff */
[----:B------:R-:W-:Y:S02]  /*2e30*/  LEA R34, P5, R227, R68, 0x4 ;  /* 0x00000044e3227211 */ /* 0x000fe400078a20ff */
[-C--:B------:R-:W-:Y:S02]  /*2e40*/  LEA.HI.X.SX32 R189, R7, R69.reuse, 0x1, P4 ;  /* 0x0000004507bd7211 */ /* 0x080fe400020f0eff */
[----:B------:R-:W-:-:S02]  /*2e50*/  LEA.HI.X.SX32 R187, R11, R69, 0x1, P2 ;  /* 0x000000450bbb7211 */ /* 0x000fc400010f0eff */
[-C--:B------:R-:W-:Y:S02]  /*2e60*/  IADD3 R184, P4, PT, R85, R68.reuse, RZ ;  /* 0x0000004455b87210 */ /* 0x080fe40007f9e0ff */
[C---:B------:R-:W-:Y:S01]  /*2e70*/  LEA R6, P2, R227.reuse, R68, 0x5 ;  /* 0x00000044e3067211 */ /* 0x040fe200078428ff */
[----:B------:R0:W-:Y:S01]  /*2e80*/  STS.U16 [R35+UR16+0x300], R8 ;  /* 0x0003000823007988 */ /* 0x0001e20008000410 */
[----:B------:R-:W-:Y:S01]  /*2e90*/  IMAD R17, R227, 0x11, RZ ;  /* 0x00000011e3117824 */ /* 0x000fe200078e02ff */
[-C--:B------:R-:W-:Y:S02]  /*2ea0*/  LEA.HI.X.SX32 R185, R130, R69.reuse, 0x1, P4 ;  /* 0x0000004582b97211 */ /* 0x080fe400020f0eff */
[----:B------:R-:W-:Y:S01]  /*2eb0*/  STS.U16 [R35+UR16+0xb00], R16 ;  /* 0x000b001023007988 */ /* 0x000fe20008000410 */
[----:B------:R-:W-:-:S03]  /*2ec0*/  LEA.HI.X.SX32 R7, R15, R69, 0x1, P2 ;  /* 0x000000450f077211 */ /* 0x000fc600010f0eff */
[----:B------:R-:W-:Y:S01]  /*2ed0*/  STS.U16 [R35+UR16+0xf00], R20 ;  /* 0x000f001423007988 */ /* 0x000fe20008000410 */
[-C--:B------:R-:W-:Y:S01]  /*2ee0*/  IADD3 R180, P4, PT, R31, R68.reuse, RZ ;  /* 0x000000441fb47210 */ /* 0x080fe20007f9e0ff */
[C---:B0-----:R-:W-:Y:S02]  /*2ef0*/  IMAD R8, R227.reuse, 0x26, RZ ;  /* 0x00000026e3087824 */ /* 0x041fe400078e02ff */
        /* <DEDUP_REMOVED lines=12> */
[C---:B------:R-:W-:Y:S01]  /*2fc0*/  IMAD R21, R227.reuse, 0x13, RZ ;  /* 0x00000013e3157824 */ /* 0x040fe200078e02ff */
[----:B------:R-:W-:Y:S01]  /*2fd0*/  IADD3 R176, P2, PT, R8, R68, RZ ;  /* 0x0000004408b07210 */ /* 0x000fe20007f5e0ff */
[----:B------:R-:W-:Y:S01]  /*2fe0*/  IMAD R10, R227, 0x16, RZ ;  /* 0x00000016e30a7824 */ /* 0x000fe200078e02ff */
[-C--:B------:R-:W-:Y:S01]  /*2ff0*/  LEA.HI.X.SX32 R181, R17, R69.reuse, 0x1, P4 ;  /* 0x0000004511b57211 */ /* 0x080fe200020f0eff */
[----:B------:R-:W-:Y:S01]  /*3000*/  IMAD R124, R227, 0x18, RZ ;  /* 0x00000018e37c7824 */ /* 0x000fe200078e02ff */
[----:B0-----:R-:W-:Y:S01]  /*3010*/  LEA.HI.X.SX32 R35, R9, R69, 0x1, P5 ;  /* 0x0000004509237211 */ /* 0x001fe200028f0eff */
[----:B------:R-:W-:-:S02]  /*3020*/  IMAD R70, R227, 0x30, RZ ;  /* 0x00000030e3467824 */ /* 0x000fc400078e02ff */
[C---:B------:R-:W-:Y:S02]  /*3030*/  IMAD R109, R227.reuse, 0x34, RZ ;  /* 0x00000034e36d7824 */ /* 0x040fe400078e02ff */
[C---:B------:R-:W-:Y:S01]  /*3040*/  IMAD R243, R227.reuse, 0x1a, RZ ;  /* 0x0000001ae3f37824 */ /* 0x040fe200078e02ff */
[----:B------:R-:W-:Y:S04]  /*3050*/  STL.64 [R1+0x148], R34 ;  /* 0x0001482201007387 */ /* 0x000fe80000100a00 */
[----:B------:R0:W-:Y:S01]  /*3060*/  STL.64 [R1+0x140], R6 ;  /* 0x0001400601007387 */ /* 0x0001e20000100a00 */
[----:B------:R-:W-:Y:S01]  /*3070*/  IMAD R13, R227, 0xb, RZ ;  /* 0x0000000be30d7824 */ /* 0x000fe200078e02ff */
[----:B------:R-:W-:Y:S01]  /*3080*/  LEA.HI.X.SX32 R177, R21, R69, 0x1, P2 ;  /* 0x0000004515b17211 */ /* 0x000fe200010f0eff */
[C---:B------:R-:W-:Y:S01]  /*3090*/  IMAD R93, R227.reuse, 0x24, RZ ;  /* 0x00000024e35d7824 */ /* 0x040fe200078e02ff */
[-C--:B------:R-:W-:Y:S01]  /*30a0*/  IADD3 R182, P5, PT, R10, R68.reuse, RZ ;  /* 0x000000440ab67210 */ /* 0x080fe20007fbe0ff */
[----:B------:R-:W-:Y:S01]  /*30b0*/  IMAD R167, R227, 0x42, RZ ;  /* 0x00000042e3a77824 */ /* 0x000fe200078e02ff */
[----:B------:R-:W-:Y:S01]  /*30c0*/  IADD3 R172, P2, PT, R109, R68, RZ ;  /* 0x000000446dac7210 */ /* 0x000fe20007f5e0ff */
[----:B------:R-:W-:-:S02]  /*30d0*/  IMAD R29, R227, 0x21, RZ ;  /* 0x00000021e31d7824 */ /* 0x000fc400078e02ff */
[C---:B------:R-:W-:Y:S02]  /*30e0*/  IMAD R71, R227.reuse, 0x32, RZ ;  /* 0x00000032e3477824 */ /* 0x040fe400078e02ff */
[C---:B------:R-:W-:Y:S01]  /*30f0*/  IMAD R4, R227.reuse, 0x36, RZ ;  /* 0x00000036e3047824 */ /* 0x040fe200078e02ff */
[----:B0-----:R-:W-:Y:S01]  /*3100*/  IADD3 R6, P4, PT, R70, R68, RZ ;  /* 0x0000004446067210 */ /* 0x001fe20007f9e0ff */
[----:B------:R-:W-:Y:S01]  /*3110*/  IMAD R23, R227, 0x19, RZ ;  /* 0x00000019e3177824 */ /* 0x000fe200078e02ff */
[----:B------:R-:W-:-:S04]  /*3120*/  @!UP1 UIADD3 UR4, UPT, UPT, -UR6, 0x100000, URZ ;  /* 0x0010000006049890 */ /* 0x000fc8000fffe1ff */
[----:B------:R-:W-:Y:S02]  /*3130*/  @!UP1 USHF.L.U32 UR5, UR4, 0xb, URZ ;  /* 0x0000000b04059899 */ /* 0x000fe400080006ff */
[----:B------:R-:W-:Y:S01]  /*3140*/  @!UP1 USHF.L.U32 UR4, UR4, 0x1, URZ ;  /* 0x0000000104049899 */ /* 0x000fe200080006ff */
[C---:B------:R-:W-:Y:S01]  /*3150*/  IMAD R25, R227.reuse, 0x1b, RZ ;  /* 0x0000001be3197824 */ /* 0x040fe200078e02ff */
[-C--:B------:R-:W-:Y:S01]  /*3160*/  LEA.HI.X.SX32 R7, R124, R69.reuse, 0x1, P4 ;  /* 0x000000457c077211 */ /* 0x080fe200020f0eff */
[----:B------:R-:W-:Y:S01]  /*3170*/  IMAD R165, R227, 0x44, RZ ;  /* 0x00000044e3a57824 */ /* 0x000fe200078e02ff */
[-C--:B------:R-:W-:Y:S01]  /*3180*/  LEA.HI.X.SX32 R183, R13, R69.reuse, 0x1, P5 ;  /* 0x000000450db77211 */ /* 0x080fe200028f0eff */
[----:B------:R-:W-:Y:S01]  /*3190*/  IMAD.SHL.U32 R27, R227, 0x20, RZ ;  /* 0x00000020e31b7824 */ /* 0x000fe200078e00ff */
[----:B------:R-:W-:Y:S01]  /*31a0*/  LEA.HI.X.SX32 R173, R243, R69, 0x1, P2 ;  /* 0x00000045f3ad7211 */ /* 0x000fe200010f0eff */
[----:B------:R0:W-:Y:S01]  /*31b0*/  STL.64 [R1+0x138], R6 ;  /* 0x0001380601007387 */ /* 0x0001e20000100a00 */
[----:B------:R-:W-:-:S02]  /*31c0*/  IADD3 R178, P5, PT, R93, R68, RZ ;  /* 0x000000445db27210 */ /* 0x000fc40007fbe0ff */
[-C--:B------:R-:W-:Y:S01]  /*31d0*/  IADD3 R166, P2, PT, R167, R68.reuse, RZ ;  /* 0x00000044a7a67210 */ /* 0x080fe20007f5e0ff */
[----:B------:R-:W-:Y:S01]  /*31e0*/  IMAD R163, R227, 0x46, RZ ;  /* 0x00000046e3a37824 */ /* 0x000fe200078e02ff */
[-C--:B------:R-:W-:Y:S01]  /*31f0*/  LEA.HI.X.SX32 R179, R19, R69.reuse, 0x1, P5 ;  /* 0x0000004513b37211 */ /* 0x080fe200028f0eff */
[----:B------:R-:W-:Y:S01]  /*3200*/  IMAD R161, R227, 0x50, RZ ;  /* 0x00000050e3a17824 */ /* 0x000fe200078e02ff */
[-C--:B------:R-:W-:Y:S01]  /*3210*/  LEA.HI.X.SX32 R167, R29, R69.reuse, 0x1, P2 ;  /* 0x000000451da77211 */ /* 0x080fe200010f0eff */
[----:B------:R-:W-:Y:S01]  /*3220*/  VOTEU.ALL UP2, P0 ;  /* 0x0000000000ff7886 */ /* 0x000fe20000040000 */
[-C--:B------:R-:W-:Y:S01]  /*3230*/  IADD3 R174, P5, PT, R71, R68.reuse, RZ ;  /* 0x0000004447ae7210 */ /* 0x080fe20007fbe0ff */
[C---:B------:R-:W-:Y:S01]  /*3240*/  IMAD R33, R227.reuse, 0x23, RZ ;  /* 0x00000023e3217824 */ /* 0x040fe200078e02ff */
[----:B------:R-:W-:Y:S01]  /*3250*/  ISETP.EQ.U32.AND P2, PT, RZ, UR14, P1 ;  /* 0x0000000eff007c0c */ /* 0x000fe20008f42070 */
[C---:B------:R-:W-:Y:S01]  /*3260*/  IMAD R116, R227.reuse, 0x28, RZ ;  /* 0x00000028e3747824 */ /* 0x040fe200078e02ff */
[-C--:B------:R-:W-:Y:S01]  /*3270*/  IADD3 R170, P4, PT, R4, R68.reuse, RZ ;  /* 0x0000004404aa7210 */ /* 0x080fe20007f9e0ff */
[----:B------:R-:W-:Y:S01]  /*3280*/  IMAD R159, R227, 0x52, RZ ;  /* 0x00000052e39f7824 */ /* 0x000fe200078e02ff */
[----:B------:R-:W-:Y:S01]  /*3290*/  LEA.HI.X.SX32 R175, R23, R69, 0x1, P5 ;  /* 0x0000004517af7211 */ /* 0x000fe200028f0eff */
[----:B-1----:R1:W-:Y:S06]  /*32a0*/  MEMBAR.ALL.CTA ;  /* 0x0000000000007992 */ /* 0x0023ec0000008000 */
[----:B-1----:R-:W-:Y:S01]  /*32b0*/  FENCE.VIEW.ASYNC.S ;  /* 0x00000000000073c6 */ /* 0x002fe20000000000 */
[----:B------:R-:W-:-:S03]  /*32c0*/  LEA R168, P5, R227, R68, 0x6 ;  /* 0x00000044e3a87211 */ /* 0x000fc600078a30ff */
[----:B------:R-:W1:Y:S02]  /*32d0*/  FENCE.VIEW.ASYNC.S ;  /* 0x00000000000073c6 */ /* 0x000e640000000000 */
[----:B-1----:R0:W1:Y:S01]  /*32e0*/  @!UP2 SYNCS.EXCH.64 URZ, [UR16+0x4000], UR4 ;  /* 0x0040000410ffa5b2 */ /* 0x0020620008000100 */
[-C--:B------:R-:W-:Y:S02]  /*32f0*/  LEA.HI.X.SX32 R171, R25, R69.reuse, 0x1, P4 ;  /* 0x0000004519ab7211 */ /* 0x080fe400020f0eff */
[-C--:B------:R-:W-:Y:S02]  /*3300*/  IADD3 R164, P4, PT, R165, R68.reuse, RZ ;  /* 0x00000044a5a47210 */ /* 0x080fe40007f9e0ff */
[-C--:B------:R-:W-:Y:S02]  /*3310*/  LEA.HI.X.SX32 R169, R27, R69.reuse, 0x1, P5 ;  /* 0x000000451ba97211 */ /* 0x080fe400028f0eff */
[-C--:B------:R-:W-:Y:S02]  /*3320*/  IADD3 R162, P5, PT, R163, R68.reuse, RZ ;  /* 0x00000044a3a27210 */ /* 0x080fe40007fbe0ff */
[-C--:B------:R-:W-:Y:S01]  /*3330*/  LEA.HI.X.SX32 R165, R31, R69.reuse, 0x1, P4 ;  /* 0x000000451fa57211 */ /* 0x080fe200020f0eff */
[----:B------:R-:W-:Y:S01]  /*3340*/  UIADD3 UR8, UPT, UPT, UR16, 0x4000, URZ ;  /* 0x0000400010087890 */ /* 0x000fe2000fffe0ff */
[-C--:B------:R-:W-:Y:S01]  /*3350*/  IADD3 R160, P4, PT, R161, R68.reuse, RZ ;  /* 0x00000044a1a07210 */ /* 0x080fe20007f9e0ff */
[----:B------:R-:W-:Y:S01]  /*3360*/  UIADD3 UR20, UPT, UPT, UR17, 0x100000, URZ ;  /* 0x0010000011147890 */ /* 0x000fe2000fffe0ff */
[-C--:B------:R-:W-:Y:S01]  /*3370*/  LEA.HI.X.SX32 R163, R33, R69.reuse, 0x1, P5 ;  /* 0x0000004521a37211 */ /* 0x080fe200028f0eff */
[----:B------:R-:W-:Y:S01]  /*3380*/  IMAD R108, R227, 0x38, RZ ;  /* 0x00000038e36c7824 */ /* 0x000fe200078e02ff */
[----:B------:R-:W-:Y:S01]  /*3390*/  IADD3 R158, P5, PT, R159, R68, RZ ;  /* 0x000000449f9e7210 */ /* 0x000fe20007fbe0ff */
[C---:B------:R-:W-:Y:S01]  /*33a0*/  IMAD R72, R227.reuse, 0x29, RZ ;  /* 0x00000029e3487824 */ /* 0x040fe200078e02ff */
[----:B------:R-:W-:Y:S01]  /*33b0*/  LEA.HI.X.SX32 R161, R116, R69, 0x1, P4 ;  /* 0x0000004574a17211 */ /* 0x000fe200020f0eff */
[----:B------:R-:W-:-:S02]  /*33c0*/  IMAD R155, R227, 0x54, RZ ;  /* 0x00000054e39b7824 */ /* 0x000fc400078e02ff */
[C---:B------:R-:W-:Y:S02]  /*33d0*/  IMAD R73, R227.reuse, 0x2b, RZ ;  /* 0x0000002be3497824 */ /* 0x040fe400078e02ff */
[C---:B------:R-:W-:Y:S02]  /*33e0*/  IMAD R152, R227.reuse, 0x56, RZ ;  /* 0x00000056e3987824 */ /* 0x040fe400078e02ff */
[C---:B------:R-:W-:Y:S02]  /*33f0*/  IMAD R148, R227.reuse, 0x60, RZ ;  /* 0x00000060e3947824 */ /* 0x040fe400078e02ff */
[C---:B------:R-:W-:Y:S02]  /*3400*/  IMAD R74, R227.reuse, 0x31, RZ ;  /* 0x00000031e34a7824 */ /* 0x040fe400078e02ff */
[C---:B------:R-:W-:Y:S02]  /*3410*/  IMAD R146, R227.reuse, 0x62, RZ ;  /* 0x00000062e3927824 */ /* 0x040fe400078e02ff */
[----:B------:R-:W-:-:S02]  /*3420*/  IMAD R144, R227, 0x64, RZ ;  /* 0x00000064e3907824 */ /* 0x000fc400078e02ff */
[C---:B------:R-:W-:Y:S02]  /*3430*/  IMAD R75, R227.reuse, 0x33, RZ ;  /* 0x00000033e34b7824 */ /* 0x040fe400078e02ff */
[C---:B------:R-:W-:Y:S02]  /*3440*/  IMAD R142, R227.reuse, 0x66, RZ ;  /* 0x00000066e38e7824 */ /* 0x040fe400078e02ff */
[C---:B------:R-:W-:Y:S02]  /*3450*/  IMAD R140, R227.reuse, 0x70, RZ ;  /* 0x00000070e38c7824 */ /* 0x040fe400078e02ff */
[C---:B------:R-:W-:Y:S02]  /*3460*/  IMAD R76, R227.reuse, 0x39, RZ ;  /* 0x00000039e34c7824 */ /* 0x040fe400078e02ff */
[----:B------:R-:W-:Y:S01]  /*3470*/  IMAD R138, R227, 0x72, RZ ;  /* 0x00000072e38a7824 */ /* 0x000fe200078e02ff */
[----:B-1----:R-:W-:Y:S06]  /*3480*/  BAR.SYNC.DEFER_BLOCKING 0x0 ;  /* 0x0000000000007b1d */ /* 0x002fec0000010000 */
[----:B0-----:R-:W-:Y:S05]  /*3490*/  @!P2 BRA `(.L_x_6) ;  /* 0x000000000084a947 */ /* 0x001fea0003800000 */
[----:B------:R-:W-:Y:S02]  /*34a0*/  UIADD3 UR4, UPT, UPT, UR16, 0xc000, URZ ;  /* 0x0000c00010047890 */ /* 0x000fe4000fffe0ff */
[----:B------:R-:W-:Y:S02]  /*34b0*/  USHF.R.U32.HI UR12, URZ, 0x4, UR16 ;  /* 0x00000004ff0c7899 */ /* 0x000fe40008011610 */
[----:B------:R-:W-:Y:S02]  /*34c0*/  USHF.R.U32.HI UR4, URZ, 0x4, UR4 ;  /* 0x00000004ff047899 */ /* 0x000fe40008011604 */
[----:B------:R-:W-:Y:S02]  /*34d0*/  USGXT.U32 UR12, UR12, 0xe ;  /* 0x0000000e0c0c789a */ /* 0x000fe40008000000 */
[----:B------:R-:W-:Y:S02]  /*34e0*/  USGXT.U32 UR10, UR4, 0xe ;  /* 0x0000000e040a789a */ /* 0x000fe40008000000 */
[----:B------:R-:W-:-:S02]  /*34f0*/  UIADD3 UR36, UP3, UPT, UR12, 0x2, URZ ;  /* 0x000000020c247890 */ /* 0x000fc4000ff7e0ff */
[----:B------:R-:W-:Y:S01]  /*3500*/  UIADD3 UR34, UP2, UPT, UR10, 0x80, URZ ;  /* 0x000000800a227890 */ /* 0x000fe2000ff5e0ff */
[----:B------:R-:W-:Y:S01]  /*3510*/  UMOV UR4, URZ ;  /* 0x000000ff00047c82 */ /* 0x000fe20008000000 */
[----:B------:R-:W-:Y:S01]  /*3520*/  UMOV UR38, 0x0 ;  /* 0x0000000000267882 */ /* 0x000fe20000000000 */
[----:B------:R-:W-:Y:S02]  /*3530*/  UIADD3.X UR37, UPT, UPT, UR4, 0x40004040, URZ, UP3, !UPT ;  /* 0x4000404004257890 */ /* 0x000fe40009ffe4ff */
[----:B------:R-:W-:Y:S02]  /*3540*/  UIADD3.X UR35, UPT, UPT, UR4, 0x40004040, URZ, UP2, !UPT ;  /* 0x4000404004237890 */ /* 0x000fe400097fe4ff */
[----:B------:R-:W-:Y:S02]  /*3550*/  UIADD3.64 UR26, UPT, UPT, UR36, 0x2, URZ ;  /* 0x00000002241a7897 */ /* 0x000fe4000fffe0ff */
[----:B------:R-:W-:Y:S02]  /*3560*/  UIADD3.64 UR24, UPT, UPT, UR34, 0x80, URZ ;  /* 0x0000008022187897 */ /* 0x000fe4000fffe0ff */
[----:B------:R-:W-:-:S02]  /*3570*/  UIADD3.64 UR32, UPT, UPT, UR36, 0x4, URZ ;  /* 0x0000000424207897 */ /* 0x000fc4000fffe0ff */
[----:B------:R-:W-:Y:S01]  /*3580*/  UIADD3.64 UR30, UPT, UPT, UR34, 0x100, URZ ;  /* 0x00000100221e7897 */ /* 0x000fe2000fffe0ff */
[----:B------:R-:W-:Y:S01]  /*3590*/  UMOV UR39, 0x4208490 ;  /* 0x0420849000277882 */ /* 0x000fe20000000000 */
[----:B------:R-:W-:Y:S01]  /*35a0*/  UMOV UR13, 0x40004040 ;  /* 0x40004040000d7882 */ /* 0x000fe20000000000 */
[----:B------:R-:W-:Y:S01]  /*35b0*/  UMOV UR11, 0x40004040 ;  /* 0x40004040000b7882 */ /* 0x000fe20000000000 */
[----:B------:R-:W-:Y:S01]  /*35c0*/  UMOV UR40, 0x0 ;  /* 0x0000000000287882 */ /* 0x000fe20000000000 */
[----:B------:R-:W-:Y:S01]  /*35d0*/  UMOV UR41, 0x4208490 ;  /* 0x0420849000297882 */ /* 0x000fe20000000000 */
[----:B------:R-:W-:Y:S01]  /*35e0*/  UMOV UR42, 0x0 ;  /* 0x00000000002a7882 */ /* 0x000fe20000000000 */
[----:B------:R-:W-:Y:S01]  /*35f0*/  UMOV UR43, 0x4208490 ;  /* 0x04208490002b7882 */ /* 0x000fe20000000000 */
[----:B------:R-:W-:Y:S01]  /*3600*/  UMOV UR4, UR8 ;  /* 0x0000000800047c82 */ /* 0x000fe20008000000 */
[----:B------:R-:W-:Y:S01]  /*3610*/  UMOV UR5, URZ ;  /* 0x000000ff00057c82 */ /* 0x000fe20008000000 */
[----:B------:R0:W-:Y:S01]  /*3620*/  UTCHMMA gdesc[UR10], gdesc[UR12], tmem[UR20], tmem[UR38], idesc[UR39], !UPT ;  /* 0x00ff260c0a0075ea */ /* 0x0001e2000f800014 */
[----:B------:R-:W-:Y:S01]  /*3630*/  UMOV UR44, 0x0 ;  /* 0x00000000002c7882 */ /* 0x000fe20000000000 */
[----:B------:R-:W-:Y:S01]  /*3640*/  UMOV UR45, 0x4208490 ;  /* 0x04208490002d7882 */ /* 0x000fe20000000000 */
[----:B------:R0:W-:Y:S01]  /*3650*/  UTCHMMA gdesc[UR34], gdesc[UR36], tmem[UR20], tmem[UR40], idesc[UR41], UPT ;  /* 0x00ff2824220075ea */ /* 0x0001e2000b800014 */
[----:B------:R-:W-:Y:S01]  /*3660*/  UMOV UR4, UR4 ;  /* 0x0000000400047c82 */ /* 0x000fe20008000000 */
[----:B------:R0:W-:Y:S01]  /*3670*/  UTCHMMA gdesc[UR24], gdesc[UR26], tmem[UR20], tmem[UR42], idesc[UR43], UPT ;  /* 0x00ff2a1a180075ea */ /* 0x0001e2000b800014 */
[----:B------:R0:W-:Y:S01]  /*3680*/  UTCHMMA gdesc[UR30], gdesc[UR32], tmem[UR20], tmem[UR44], idesc[UR45], UPT ;  /* 0x00ff2c201e0075ea */ /* 0x0001e2000b800014 */
[----:B------:R0:W-:Y:S01]  /*3690*/  UTCBAR [UR4], URZ ;  /* 0x000000ff040073e9 */ /* 0x0001e200080000ff */
[----:B------:R-:W-:Y:S01]  /*36a0*/  NOP ;  /* 0x0000000000007918 */ /* 0x000fe20000000000 */
.L_x_6:
[----:B------:R-:W-:Y:S05]  /*36b0*/  @!P1 BRA `(.L_x_7) ;  /* 0x0000000000089947 */ /* 0x000fea0003800000 */
[----:B------:R-:W1:Y:S02]  /*36c0*/  SYNCS.PHASECHK.TRANS64.TRYWAIT P4, [UR16+0x4000], RZ ;  /* 0x004000ffff0075a7 */ /* 0x000e640008081110 */
[----:B-1----:R-:W-:Y:S05]  /*36d0*/  @!P4 BRA `(.L_x_8) ;  /* 0x000000ac000cc947 */ /* 0x002fea0003800000 */
.L_x_7:
[----:B------:R-:W2:Y:S01]  /*36e0*/  LDL.64 R104, [R1+0x148] ;  /* 0x0001480001687983 */ /* 0x000ea20000100a00 */
[----:B------:R-:W-:Y:S01]  /*36f0*/  IMAD R77, R227, 0x2a, RZ ;  /* 0x0000002ae34d7824 */ /* 0x000fe200078e02ff */
[-C--:B------:R-:W-:Y:S01]  /*3700*/  IADD3 R154, P4, PT, R155, R68.reuse, RZ ;  /* 0x000000449b9a7210 */ /* 0x080fe20007f9e0ff */
[C---:B------:R-:W-:Y:S01]  /*3710*/  IMAD R136, R227.reuse, 0x74, RZ ;  /* 0x00000074e3887824 */ /* 0x040fe200078e02ff */
[----:B------:R-:W3:Y:S01]  /*3720*/  LDL.64 R100, [R1+0x140] ;  /* 0x0001400001647983 */ /* 0x000ee20000100a00 */
[-C--:B------:R-:W-:Y:S01]  /*3730*/  LEA.HI.X.SX32 R159, R72, R69.reuse, 0x1, P5 ;  /* 0x00000045489f7211 */ /* 0x080fe200028f0eff */
[----:B------:R-:W-:Y:S01]  /*3740*/  IMAD R134, R227, 0x76, RZ ;  /* 0x00000076e3867824 */ /* 0x000fe200078e02ff */
[-C--:B------:R-:W-:Y:S01]  /*3750*/  LEA.HI.X.SX32 R155, R77, R69.reuse, 0x1, P4 ;  /* 0x000000454d9b7211 */ /* 0x080fe200020f0eff */
[----:B------:R-:W4:Y:S01]  /*3760*/  LDL.64 R86, [R1+0x138] ;  /* 0x0001380001567983 */ /* 0x000f220000100a00 */
[----:B------:R-:W-:Y:S01]  /*3770*/  BAR.SYNC.DEFER_BLOCKING 0x0 ;  /* 0x0000000000007b1d */ /* 0x000fe20000010000 */
[-C--:B------:R-:W-:Y:S01]  /*3780*/  IADD3 R148, P4, PT, R148, R68.reuse, RZ ;  /* 0x0000004494947210 */ /* 0x080fe20007f9e0ff */
[C---:B------:R-:W-:Y:S01]  /*3790*/  IMAD R77, R227.reuse, 0x3a, RZ ;  /* 0x0000003ae34d7824 */ /* 0x040fe200078e02ff */
[-C--:B------:R-:W-:Y:S01]  /*37a0*/  IADD3 R152, P5, PT, R152, R68.reuse, RZ ;  /* 0x0000004498987210 */ /* 0x080fe20007fbe0ff */
[----:B------:R-:W-:Y:S01]  /*37b0*/  IMAD R72, R227, 0x3b, RZ ;  /* 0x0000003be3487824 */ /* 0x000fe200078e02ff */
[-C--:B------:R-:W-:Y:S01]  /*37c0*/  LEA.HI.X.SX32 R149, R70, R69.reuse, 0x1, P4 ;  /* 0x0000004546957211 */ /* 0x080fe200020f0eff */
[----:B------:R-:W-:Y:S01]  /*37d0*/  VIADD R70, R2, 0x4 ;  /* 0x0000000402467836 */ /* 0x000fe20000000000 */
[----:B------:R-:W-:Y:S01]  /*37e0*/  IADD3 R144, P4, PT, R144, R68, RZ ;  /* 0x0000004490907210 */ /* 0x000fe20007f9e0ff */
[----:B------:R-:W-:Y:S01]  /*37f0*/  LDTM.16dp32bit_t0_t15.x64 R4, tmem[UR18+0x100000] ;  /* 0x10000012000479ee */ /* 0x000fe20008b00000 */
[----:B------:R-:W1:Y:S01]  /*3800*/  LDTM.16dp32bit_t16_t31.x64 R4, tmem[UR18+0x100040] ;  /* 0x10004012000479ee */ /* 0x000e620008b20000 */
[----:B------:R-:W-:-:S02]  /*3810*/  LEA.HI.X.SX32 R153, R73, R69, 0x1, P5 ;  /* 0x0000004549997211 */ /* 0x000fc400028f0eff */
[-C--:B------:R-:W-:Y:S02]  /*3820*/  LEA.HI.X.SX32 R145, R71, R69.reuse, 0x1, P4 ;  /* 0x0000004547917211 */ /* 0x080fe400020f0eff */
[-C--:B------:R-:W-:Y:S02]  /*3830*/  IADD3 R140, P4, PT, R140, R68.reuse, RZ ;  /* 0x000000448c8c7210 */ /* 0x080fe40007f9e0ff */
[-C--:B------:R-:W-:Y:S02]  /*3840*/  IADD3 R146, P5, PT, R146, R68.reuse, RZ ;  /* 0x0000004492927210 */ /* 0x080fe40007fbe0ff */
[-C--:B------:R-:W-:Y:S02]  /*3850*/  LEA.HI.X.SX32 R141, R108, R69.reuse, 0x1, P4 ;  /* 0x000000456c8d7211 */ /* 0x080fe400020f0eff */
[----:B------:R-:W-:Y:S02]  /*3860*/  IADD3 R136, P4, PT, R136, R68, RZ ;  /* 0x0000004488887210 */ /* 0x000fe40007f9e0ff */
[----:B------:R-:W-:-:S02]  /*3870*/  LEA.HI.X.SX32 R147, R74, R69, 0x1, P5 ;  /* 0x000000454a937211 */ /* 0x000fc400028f0eff */
[----:B------:R-:W-:Y:S01]  /*3880*/  LEA.HI.X.SX32 R137, R77, R69, 0x1, P4 ;  /* 0x000000454d897211 */ /* 0x000fe200020f0eff */
[----:B------:R-:W0:Y:S01]  /*3890*/  @!P0 SYNCS.CCTL.IV [UR16+0x4000] ;  /* 0x00400000ff0089b1 */ /* 0x000e220008000010 */
[----:B------:R-:W-:Y:S01]  /*38a0*/  ISETP.GE.AND P4, PT, R0, R2, PT ;  /* 0x000000020000720c */ /* 0x000fe20003f86270 */
[----:B------:R-:W-:Y:S01]  /*38b0*/  NOP ;  /* 0x0000000000007918 */ /* 0x000fe20000000000 */
[----:B------:R-:W-:-:S04]  /*38c0*/  IADD3 R142, P5, PT, R142, R68, RZ ;  /* 0x000000448e8e7210 */ /* 0x000fc80007fbe0ff */
[----:B------:R-:W-:Y:S01]  /*38d0*/  LEA.HI.X.SX32 R143, R75, R69, 0x1, P5 ;  /* 0x000000454b8f7211 */ /* 0x000fe200028f0eff */
[----:B-1----:R-:W-:Y:S01]  /*38e0*/  FMUL R4, R4, UR15 ;  /* 0x0000000f04047c20 */ /* 0x002fe20008400000 */
[----:B------:R-:W-:Y:S01]  /*38f0*/  FMUL R5, R5, UR15 ;  /* 0x0000000f05057c20 */ /* 0x000fe20008400000 */
[----:B------:R-:W-:-:S03]  /*3900*/  IADD3 R138, P5, PT, R138, R68, RZ ;  /* 0x000000448a8a7210 */ /* 0x000fc60007fbe0ff */
[----:B------:R-:W-:Y:S01]  /*3910*/  FSEL R73, R4, -INF , P4 ;  /* 0xff80000004497808 */ /* 0x000fe20002000000 */
[----:B------:R-:W-:Y:S01]  /*3920*/  VIADD R4, R2, 0x5 ;  /* 0x0000000502047836 */ /* 0x000fe20000000000 */
[----:B------:R-:W-:Y:S01]  /*3930*/  ISETP.GT.AND P4, PT, R0, R2, PT ;  /* 0x000000020000720c */ /* 0x000fe20003f84270 */
[----:B------:R-:W-:Y:S01]  /*3940*/  FMUL R7, R7, UR15 ;  /* 0x0000000f07077c20 */ /* 0x000fe20008400000 */
[-C--:B------:R-:W-:Y:S02]  /*3950*/  LEA.HI.X.SX32 R139, R76, R69.reuse, 0x1, P5 ;  /* 0x000000454c8b7211 */ /* 0x080fe400028f0eff */
[----:B------:R-:W-:Y:S02]  /*3960*/  FSEL R74, R5, -INF , P4 ;  /* 0xff800000054a7808 */ /* 0x000fe40002000000 */
[----:B------:R-:W-:Y:S01]  /*3970*/  ISETP.GE.AND P4, PT, R0, R4, PT ;  /* 0x000000040000720c */ /* 0x000fe20003f86270 */
[----:B------:R-:W-:Y:S01]  /*3980*/  VIADD R4, R2, 0x7 ;  /* 0x0000000702047836 */ /* 0x000fe20000000000 */
[----:B------:R-:W-:Y:S01]  /*3990*/  IADD3 R134, P5, PT, R134, R68, RZ ;  /* 0x0000004486867210 */ /* 0x000fe20007fbe0ff */
[----:B------:R-:W-:Y:S01]  /*39a0*/  FMUL R8, R8, UR15 ;  /* 0x0000000f08087c20 */ /* 0x000fe20008400000 */
[----:B------:R-:W-:Y:S01]  /*39b0*/  FSEL R80, R7, -INF , P6 ;  /* 0xff80000007507808 */ /* 0x000fe20003000000 */
[----:B------:R-:W-:Y:S01]  /*39c0*/  FMUL R9, R9, UR15 ;  /* 0x0000000f09097c20 */ /* 0x000fe20008400000 */
[----:B------:R-:W-:Y:S01]  /*39d0*/  LEA.HI.X.SX32 R135, R72, R69, 0x1, P5 ;  /* 0x0000004548877211 */ /* 0x000fe200028f0eff */
[----:B------:R-:W-:Y:S01]  /*39e0*/  FMUL R6, R6, UR15 ;  /* 0x0000000f06067c20 */ /* 0x000fe20008400000 */
[----:B------:R-:W-:Y:S01]  /*39f0*/  ISETP.GE.AND P6, PT, R0, R4, PT ;  /* 0x000000040000720c */ /* 0x000fe20003fc6270 */
[----:B------:R-:W-:Y:S01]  /*3a00*/  VIADD R5, R2, 0x8 ;  /* 0x0000000802057836 */ /* 0x000fe20000000000 */
[----:B------:R-:W-:Y:S01]  /*3a10*/  ISETP.GE.AND P5, PT, R0, R70, PT ;  /* 0x000000460000720c */ /* 0x000fe20003fa6270 */
[C---:B------:R-:W-:Y:S01]  /*3a20*/  VIADD R4, R2.reuse, 0x9 ;  /* 0x0000000902047836 */ /* 0x040fe20000000000 */
[----:B------:R-:W-:Y:S01]  /*3a30*/  IADD3 R70, PT, PT, R2, 0x6, RZ ;  /* 0x0000000602467810 */ /* 0x000fe20007ffe0ff */
[----:B------:R-:W-:Y:S01]  /*3a40*/  FMUL R11, R11, UR15 ;  /* 0x0000000f0b0b7c20 */ /* 0x000fe20008400000 */
[----:B------:R-:W-:Y:S01]  /*3a50*/  FSEL R76, R8, -INF , P5 ;  /* 0xff800000084c7808 */ /* 0x000fe20002800000 */
[----:B------:R-:W-:Y:S01]  /*3a60*/  FMUL R10, R10, UR15 ;  /* 0x0000000f0a0a7c20 */ /* 0x000fe20008400000 */
[----:B------:R-:W-:-:S02]  /*3a70*/  FSEL R83, R9, -INF , P4 ;  /* 0xff80000009537808 */ /* 0x000fc40002000000 */
[----:B------:R-:W-:Y:S02]  /*3a80*/  FSEL R75, R6, -INF , P3 ;  /* 0xff800000064b7808 */ /* 0x000fe40001800000 */
[----:B------:R-:W-:Y:S01]  /*3a90*/  ISETP.GE.AND P5, PT, R0, R5, PT ;  /* 0x000000050000720c */ /* 0x000fe20003fa6270 */
[----:B------:R-:W-:Y:S01]  /*3aa0*/  VIADD R5, R2, 0xa ;  /* 0x0000000a02057836 */ /* 0x000fe20000000000 */
[C---:B------:R-:W-:Y:S02]  /*3ab0*/  ISETP.GE.AND P4, PT, R0.reuse, R4, PT ;  /* 0x000000040000720c */ /* 0x040fe40003f86270 */
[----:B------:R-:W-:Y:S02]  /*3ac0*/  ISETP.GE.AND P3, PT, R0, R70, PT ;  /* 0x000000460000720c */ /* 0x000fe40003f66270 */
[----:B------:R-:W-:Y:S01]  /*3ad0*/  IADD3 R4, PT, PT, R2, 0xb, RZ ;  /* 0x0000000b02047810 */ /* 0x000fe20007ffe0ff */
[----:B------:R-:W-:Y:S01]  /*3ae0*/  FMUL R13, R13, UR15 ;  /* 0x0000000f0d0d7c20 */ /* 0x000fe20008400000 */
[----:B------:R-:W-:Y:S01]  /*3af0*/  FSEL R79, R11, -INF , P6 ;  /* 0xff8000000b4f7808 */ /* 0x000fe20003000000 */
[----:B------:R-:W-:Y:S01]  /*3b00*/  FMUL R12, R12, UR15 ;  /* 0x0000000f0c0c7c20 */ /* 0x000fe20008400000 */
[----:B------:R-:W-:-:S02]  /*3b10*/  FSEL R82, R10, -INF , P3 ;  /* 0xff8000000a527808 */ /* 0x000fc40001800000 */
[----:B------:R-:W-:Y:S01]  /*3b20*/  ISETP.GE.AND P6, PT, R0, R4, PT ;  /* 0x000000040000720c */ /* 0x000fe20003fc6270 */
[----:B------:R-:W-:Y:S01]  /*3b30*/  VIADD R4, R2, 0xd ;  /* 0x0000000d02047836 */ /* 0x000fe20000000000 */
[----:B------:R-:W-:Y:S01]  /*3b40*/  ISETP.GE.AND P3, PT, R0, R5, PT ;  /* 0x000000050000720c */ /* 0x000fe20003f66270 */
[----:B------:R-:W-:Y:S01]  /*3b50*/  VIADD R5, R2, 0xc ;  /* 0x0000000c02057836 */ /* 0x000fe20000000000 */
[----:B------:R-:W-:Y:S01]  /*3b60*/  FSEL R78, R13, -INF , P4 ;  /* 0xff8000000d4e7808 */ /* 0x000fe20002000000 */
[----:B------:R-:W-:Y:S01]  /*3b70*/  FMUL R15, R15, UR15 ;  /* 0x0000000f0f0f7c20 */ /* 0x000fe20008400000 */
[----:B------:R-:W-:Y:S01]  /*3b80*/  FSEL R77, R12, -INF , P5 ;  /* 0xff8000000c4d7808 */ /* 0x000fe20002800000 */
[----:B------:R-:W-:Y:S01]  /*3b90*/  FMUL R14, R14, UR15 ;  /* 0x0000000f0e0e7c20 */ /* 0x000fe20008400000 */
        /* <DEDUP_REMOVED lines=10> */
[----:B------:R-:W-:-:S02]  /*3c40*/  ISETP.GE.AND P3, PT, R0, R5, PT ;  /* 0x000000050000720c */ /* 0x000fc40003f66270 */
[----:B------:R-:W-:Y:S01]  /*3c50*/  IADD3 R5, PT, PT, R2, 0x10, RZ ;  /* 0x0000001002057810 */ /* 0x000fe20007ffe0ff */
[----:B------:R-:W-:Y:S01]  /*3c60*/  FMUL R18, R18, UR15 ;  /* 0x0000000f12127c20 */ /* 0x000fe20008400000 */
[----:B------:R-:W-:Y:S01]  /*3c70*/  FSEL R98, R16, -INF , P5 ;  /* 0xff80000010627808 */ /* 0x000fe20002800000 */
[----:B------:R-:W-:Y:S01]  /*3c80*/  FMUL R19, R19, UR15 ;  /* 0x0000000f13137c20 */ /* 0x000fe20008400000 */
[----:B------:R-:W-:Y:S02]  /*3c90*/  FSEL R97, R17, -INF , P4 ;  /* 0xff80000011617808 */ /* 0x000fe40002000000 */
        /* <DEDUP_REMOVED lines=30> */
[----:B------:R-:W-:-:S02]  /*3e80*/  FSEL R99, R24, -INF , P5 ;  /* 0xff80000018637808 */ /* 0x000fc40002800000 */
[C---:B------:R-:W-:Y:S02]  /*3e90*/  ISETP.GE.AND P4, PT, R0.reuse, R4, PT ;  /* 0x000000040000720c */ /* 0x040fe40003f86270 */
[----:B------:R-:W-:Y:S02]  /*3ea0*/  ISETP.GE.AND P5, PT, R0, R5, PT ;  /* 0x000000050000720c */ /* 0x000fe40003fa6270 */
[----:B------:R-:W-:Y:S02]  /*3eb0*/  PRMT R4, RZ, 0x7610, R4 ;  /* 0x00007610ff047816 */ /* 0x000fe40000000004 */
[----:B------:R-:W-:Y:S02]  /*3ec0*/  IADD3 R5, PT, PT, R2, 0x1a, RZ ;  /* 0x0000001a02057810 */ /* 0x000fe40007ffe0ff */
[----:B------:R-:W-:Y:S02]  /*3ed0*/  FSEL R103, R26, -INF , P3 ;  /* 0xff8000001a677808 */ /* 0x000fe40001800000 */
[----:B------:R-:W-:Y:S01]  /*3ee0*/  ISETP.GE.AND P3, PT, R0, R5, PT ;  /* 0x000000050000720c */ /* 0x000fe20003f66270 */
[----:B------:R-:W0:Y:S01]  /*3ef0*/  @P1 LDG.E.U16 R4, desc[UR28][R68.64] ;  /* 0x0000001c44041981 */ /* 0x000e22000c1e1500 */
[----:B------:R-:W-:-:S02]  /*3f00*/  PRMT R6, RZ, 0x7610, R6 ;  /* 0x00007610ff067816 */ /* 0x000fc40000000006 */
[----:B------:R-:W-:Y:S02]  /*3f10*/  PRMT R7, RZ, 0x7610, R7 ;  /* 0x00007610ff077816 */ /* 0x000fe40000000007 */
[----:B------:R-:W-:Y:S02]  /*3f20*/  PRMT R8, RZ, 0x7610, R8 ;  /* 0x00007610ff087816 */ /* 0x000fe40000000008 */
[----:B------:R-:W-:Y:S02]  /*3f30*/  PRMT R5, RZ, 0x7610, R5 ;  /* 0x00007610ff057816 */ /* 0x000fe40000000005 */
[----:B------:R-:W-:Y:S02]  /*3f40*/  PRMT R9, RZ, 0x7610, R9 ;  /* 0x00007610ff097816 */ /* 0x000fe40000000009 */
[----:B------:R-:W-:Y:S02]  /*3f50*/  PRMT R24, RZ, 0x7610, R24 ;  /* 0x00007610ff187816 */ /* 0x000fe40000000018 */
[----:B------:R-:W-:Y:S01]  /*3f60*/  PRMT R23, RZ, 0x7610, R23 ;  /* 0x00007610ff177816 */ /* 0x000fe20000000017 */
[----:B------:R-:W4:Y:S01]  /*3f70*/  @P1 LDG.E.U16 R5, desc[UR28][R168.64] ;  /* 0x0000001ca8051981 */ /* 0x000f22000c1e1500 */
[----:B------:R-:W-:-:S02]  /*3f80*/  PRMT R72, RZ, 0x7610, R72 ;  /* 0x00007610ff487816 */ /* 0x000fc40000000048 */
[----:B------:R-:W-:Y:S01]  /*3f90*/  PRMT R71, RZ, 0x7610, R71 ;  /* 0x00007610ff477816 */ /* 0x000fe20000000047 */
[----:B------:R-:W4:Y:S04]  /*3fa0*/  @P1 LDG.E.U16 R9, desc[UR28][R160.64] ;  /* 0x0000001ca0091981 */ /* 0x000f28000c1e1500 */
[----:B------:R-:W4:Y:S04]  /*3fb0*/  @P1 LDG.E.U16 R24, desc[UR28][R148.64] ;  /* 0x0000001c94181981 */ /* 0x000f28000c1e1500 */
[----:B------:R-:W4:Y:S04]  /*3fc0*/  @P1 LDG.E.U16 R23, desc[UR28][R140.64] ;  /* 0x0000001c8c171981 */ /* 0x000f28000c1e1500 */
[----:B------:R-:W4:Y:S01]  /*3fd0*/  @P1 LDG.E.U16 R72, desc[UR28][R192.64] ;  /* 0x0000001cc0481981 */ /* 0x000f22000c1e1500 */
[----:B------:R-:W-:-:S03]  /*3fe0*/  PRMT R70, RZ, 0x7610, R70 ;  /* 0x00007610ff467816 */ /* 0x000fc60000000046 */
[----:B------:R-:W4:Y:S01]  /*3ff0*/  @P1 LDG.E.U16 R71, desc[UR28][R186.64] ;  /* 0x0000001cba471981 */ /* 0x000f22000c1e1500 */
[----:B------:R-:W-:-:S03]  /*4000*/  FMUL R27, R27, UR15 ;  /* 0x0000000f1b1b7c20 */ /* 0x000fc60008400000 */
[----:B------:R-:W4:Y:S01]  /*4010*/  @P1 LDG.E.U16 R70, desc[UR28][R180.64] ;  /* 0x0000001cb4461981 */ /* 0x000f22000c1e1500 */
[----:B------:R-:W-:Y:S01]  /*4020*/  VIADD R10, R2, 0x1b ;  /* 0x0000001b020a7836 */ /* 0x000fe20000000000 */
[----:B------:R-:W-:Y:S01]  /*4030*/  FSEL R27, R27, -INF , P6 ;  /* 0xff8000001b1b7808 */ /* 0x000fe20003000000 */
[----:B------:R-:W-:-:S03]  /*4040*/  FMUL R29, R29, UR15 ;  /* 0x0000000f1d1d7c20 */ /* 0x000fc60008400000 */
[----:B------:R-:W-:Y:S01]  /*4050*/  ISETP.GE.AND P6, PT, R0, R10, PT ;  /* 0x0000000a0000720c */ /* 0x000fe20003fc6270 */
[----:B------:R-:W-:Y:S01]  /*4060*/  VIADD R10, R2, 0x1d ;  /* 0x0000001d020a7836 */ /* 0x000fe20000000000 */
[----:B------:R-:W-:Y:S01]  /*4070*/  FSEL R106, R29, -INF , P4 ;  /* 0xff8000001d6a7808 */ /* 0x000fe20002000000 */
[----:B------:R-:W-:Y:S01]  /*4080*/  FMUL R30, R30, UR15 ;  /* 0x0000000f1e1e7c20 */ /* 0x000fe20008400000 */
[----:B------:R-:W-:Y:S02]  /*4090*/  FMUL R28, R28, UR15 ;  /* 0x0000000f1c1c7c20 */ /* 0x000fe40008400000 */
[----:B------:R-:W-:Y:S01]  /*40a0*/  ISETP.GE.AND P4, PT, R0, R10, PT ;  /* 0x0000000a0000720c */ /* 0x000fe20003f86270 */
[C---:B------:R-:W-:Y:S02]  /*40b0*/  VIADD R10, R2.reuse, 0x1e ;  /* 0x0000001e020a7836 */ /* 0x040fe40000000000 */
[----:B------:R-:W-:Y:S02]  /*40c0*/  VIADD R11, R2, 0x1c ;  /* 0x0000001c020b7836 */ /* 0x000fe40000000000 */
[----:B------:R-:W-:Y:S01]  /*40d0*/  FMUL R32, R32, UR15 ;  /* 0x0000000f20207c20 */ /* 0x000fe20008400000 */
[----:B------:R-:W-:Y:S01]  /*40e0*/  FMUL R33, R33, UR15 ;  /* 0x0000000f21217c20 */ /* 0x000fe20008400000 */
[----:B------:R-:W-:Y:S01]  /*40f0*/  FMUL R31, R31, UR15 ;  /* 0x0000000f1f1f7c20 */ /* 0x000fe20008400000 */
[----:B------:R-:W-:-:S04]  /*4100*/  FMUL R35, R35, UR15 ;  /* 0x0000000f23237c20 */ /* 0x000fc80008400000 */
[----:B------:R-:W-:Y:S01]  /*4110*/  FSEL R107, R31, -INF , P6 ;  /* 0xff8000001f6b7808 */ /* 0x000fe20003000000 */
[----:B------:R-:W-:Y:S01]  /*4120*/  FMUL R36, R36, UR15 ;  /* 0x0000000f24247c20 */ /* 0x000fe20008400000 */
[----:B------:R-:W-:Y:S01]  /*4130*/  FMUL R34, R34, UR15 ;  /* 0x0000000f22227c20 */ /* 0x000fe20008400000 */
[----:B------:R-:W-:Y:S01]  /*4140*/  FMUL R38, R38, UR15 ;  /* 0x0000000f26267c20 */ /* 0x000fe20008400000 */
[----:B------:R-:W-:Y:S01]  /*4150*/  FMUL R37, R37, UR15 ;  /* 0x0000000f25257c20 */ /* 0x000fe20008400000 */
[----:B------:R-:W-:Y:S01]  /*4160*/  FMUL R39, R39, UR15 ;  /* 0x0000000f27277c20 */ /* 0x000fe20008400000 */
[----:B------:R-:W-:Y:S01]  /*4170*/  FMUL R115, R41, UR15 ;  /* 0x0000000f29737c20 */ /* 0x000fe20008400000 */
[----:B------:R-:W-:Y:S01]  /*4180*/  FMUL R42, R42, UR15 ;  /* 0x0000000f2a2a7c20 */ /* 0x000fe20008400000 */
[----:B--2---:R1:W2:Y:S04]  /*4190*/  @P1 LDG.E.U16 R6, desc[UR28][R104.64] ;  /* 0x0000001c68061981 */ /* 0x0042a8000c1e1500 */
[----:B---3--:R-:W3:Y:S04]  /*41a0*/  @P1 LDG.E.U16 R7, desc[UR28][R100.64] ;  /* 0x0000001c64071981 */ /* 0x008ee8000c1e1500 */
[----:B----4-:R4:W2:Y:S01]  /*41b0*/  @P1 LDG.E.U16 R8, desc[UR28][R86.64] ;  /* 0x0000001c56081981 */ /* 0x0108a2000c1e1500 */
[----:B-1----:R-:W-:-:S02]  /*41c0*/  FSEL R104, R30, -INF , P3 ;  /* 0xff8000001e687808 */ /* 0x002fc40001800000 */
[----:B------:R-:W-:Y:S02]  /*41d0*/  FSEL R105, R28, -INF , P5 ;  /* 0xff8000001c697808 */ /* 0x000fe40002800000 */
[----:B------:R-:W-:Y:S01]  /*41e0*/  ISETP.GE.AND P3, PT, R0, R10, PT ;  /* 0x0000000a0000720c */ /* 0x000fe20003f66270 */
[----:B------:R-:W-:Y:S01]  /*41f0*/  VIADD R10, R2, 0x20 ;  /* 0x00000020020a7836 */ /* 0x000fe20000000000 */
[----:B------:R-:W-:-:S04]  /*4200*/  ISETP.GE.AND P5, PT, R0, R11, PT ;  /* 0x0000000b0000720c */ /* 0x000fc80003fa6270 */
[----:B------:R-:W-:Y:S02]  /*4210*/  FSEL R110, R32, -INF , P5 ;  /* 0xff800000206e7808 */ /* 0x000fe40002800000 */
[----:B------:R-:W-:Y:S01]  /*4220*/  ISETP.GE.AND P5, PT, R0, R10, PT ;  /* 0x0000000a0000720c */ /* 0x000fe20003fa6270 */
[C---:B------:R-:W-:Y:S01]  /*4230*/  VIADD R10, R2.reuse, 0x21 ;  /* 0x00000021020a7836 */ /* 0x040fe20000000000 */
[----:B------:R-:W-:Y:S02]  /*4240*/  IADD3 R11, PT, PT, R2, 0x1f, RZ ;  /* 0x0000001f020b7810 */ /* 0x000fe40007ffe0ff */
[----:B----4-:R-:W-:Y:S02]  /*4250*/  FSEL R87, R33, -INF , P4 ;  /* 0xff80000021577808 */ /* 0x010fe40002000000 */
[----:B------:R-:W-:Y:S01]  /*4260*/  ISETP.GE.AND P4, PT, R0, R10, PT ;  /* 0x0000000a0000720c */ /* 0x000fe20003f86270 */
[----:B------:R-:W-:Y:S01]  /*4270*/  VIADD R10, R2, 0x23 ;  /* 0x00000023020a7836 */ /* 0x000fe20000000000 */
[----:B------:R-:W-:Y:S01]  /*4280*/  ISETP.GE.AND P6, PT, R0, R11, PT ;  /* 0x0000000b0000720c */ /* 0x000fe20003fc6270 */
[----:B------:R-:W-:-:S03]  /*4290*/  VIADD R11, R2, 0x22 ;  /* 0x00000022020b7836 */ /* 0x000fc60000000000 */
[----:B------:R-:W-:Y:S02]  /*42a0*/  FSEL R113, R35, -INF , P6 ;  /* 0xff80000023717808 */ /* 0x000fe40003000000 */
[----:B------:R-:W-:Y:S02]  /*42b0*/  ISETP.GE.AND P6, PT, R0, R10, PT ;  /* 0x0000000a0000720c */ /* 0x000fe40003fc6270 */
[----:B------:R-:W-:Y:S02]  /*42c0*/  IADD3 R10, PT, PT, R2, 0x24, RZ ;  /* 0x00000024020a7810 */ /* 0x000fe40007ffe0ff */
[----:B------:R-:W-:Y:S02]  /*42d0*/  FSEL R86, R36, -INF , P5 ;  /* 0xff80000024567808 */ /* 0x000fe40002800000 */
[----:B------:R-:W-:Y:S02]  /*42e0*/  FSEL R111, R34, -INF , P3 ;  /* 0xff800000226f7808 */ /* 0x000fe40001800000 */
[----:B------:R-:W-:Y:S01]  /*42f0*/  ISETP.GE.AND P5, PT, R0, R10, PT ;  /* 0x0000000a0000720c */ /* 0x000fe20003fa6270 */
[----:B------:R-:W-:Y:S01]  /*4300*/  VIADD R10, R2, 0x26 ;  /* 0x00000026020a7836 */ /* 0x000fe20000000000 */
[----:B------:R-:W-:Y:S01]  /*4310*/  ISETP.GE.AND P3, PT, R0, R11, PT ;  /* 0x0000000b0000720c */ /* 0x000fe20003f66270 */
[----:B------:R-:W-:-:S03]  /*4320*/  VIADD R11, R2, 0x25 ;  /* 0x00000025020b7836 */ /* 0x000fc60000000000 */
[----:B------:R-:W-:Y:S02]  /*4330*/  FSEL R114, R38, -INF , P3 ;  /* 0xff80000026727808 */ /* 0x000fe40001800000 */
[----:B------:R-:W-:Y:S01]  /*4340*/  ISETP.GE.AND P3, PT, R0, R10, PT ;  /* 0x0000000a0000720c */ /* 0x000fe20003f66270 */
[----:B------:R-:W-:Y:S01]  /*4350*/  VIADD R10, R2, 0x27 ;  /* 0x00000027020a7836 */ /* 0x000fe20000000000 */
[----:B------:R-:W-:Y:S02]  /*4360*/  FSEL R112, R37, -INF , P4 ;  /* 0xff80000025707808 */ /* 0x000fe40002000000 */
[----:B------:R-:W-:Y:S02]  /*4370*/  FSEL R39, R39, -INF , P6 ;  /* 0xff80000027277808 */ /* 0x000fe40003000000 */
[C---:B------:R-:W-:Y:S02]  /*4380*/  ISETP.GE.AND P4, PT, R0.reuse, R11, PT ;  /* 0x0000000b0000720c */ /* 0x040fe40003f86270 */
[----:B------:R-:W-:-:S02]  /*4390*/  ISETP.GE.AND P6, PT, R0, R10, PT ;  /* 0x0000000a0000720c */ /* 0x000fc40003fc6270 */
[----:B------:R-:W-:Y:S02]  /*43a0*/  IADD3 R10, PT, PT, R2, 0x29, RZ ;  /* 0x00000029020a7810 */ /* 0x000fe40007ffe0ff */
[----:B------:R-:W-:Y:S01]  /*43b0*/  FSEL R115, R115, -INF , P4 ;  /* 0xff80000073737808 */ /* 0x000fe20002000000 */
[----:B------:R-:W-:Y:S01]  /*43c0*/  FMUL R40, R40, UR15 ;  /* 0x0000000f28287c20 */ /* 0x000fe20008400000 */
[----:B------:R-:W-:Y:S01]  /*43d0*/  ISETP.GE.AND P4, PT, R0, R10, PT ;  /* 0x0000000a0000720c */ /* 0x000fe20003f86270 */
[C---:B------:R-:W-:Y:S02]  /*43e0*/  VIADD R10, R2.reuse, 0x2a ;  /* 0x0000002a020a7836 */ /* 0x040fe40000000000 */
[----:B------:R-:W-:Y:S01]  /*43f0*/  VIADD R11, R2, 0x28 ;  /* 0x00000028020b7836 */ /* 0x000fe20000000000 */
[----:B------:R-:W-:Y:S01]  /*4400*/  FSEL R42, R42, -INF , P3 ;  /* 0xff8000002a2a7808 */ /* 0x000fe20001800000 */
[----:B------:R-:W-:Y:S01]  /*4410*/  FMUL R44, R44, UR15 ;  /* 0x0000000f2c2c7c20 */ /* 0x000fe20008400000 */
[----:B------:R-:W-:-:S02]  /*4420*/  FSEL R41, R40, -INF , P5 ;  /* 0xff80000028297808 */ /* 0x000fc40002800000 */
[----:B------:R-:W-:Y:S01]  /*4430*/  ISETP.GE.AND P3, PT, R0, R10, PT ;  /* 0x0000000a0000720c */ /* 0x000fe20003f66270 */
[----:B------:R-:W-:Y:S01]  /*4440*/  VIADD R10, R2, 0x2c ;  /* 0x0000002c020a7836 */ /* 0x000fe20000000000 */
[----:B------:R-:W-:Y:S01]  /*4450*/  ISETP.GE.AND P5, PT, R0, R11, PT ;  /* 0x0000000b0000720c */ /* 0x000fe20003fa6270 */
[----:B------:R-:W-:Y:S01]  /*4460*/  FMUL R43, R43, UR15 ;  /* 0x0000000f2b2b7c20 */ /* 0x000fe20008400000 */
[----:B------:R-:W-:Y:S02]  /*4470*/  VIADD R11, R2, 0x2b ;  /* 0x0000002b020b7836 */ /* 0x000fe40000000000 */
[----:B------:R-:W-:Y:S02]  /*4480*/  FSEL R44, R44, -INF , P5 ;  /* 0xff8000002c2c7808 */ /* 0x000fe40002800000 */
[----:B------:R-:W-:Y:S01]  /*4490*/  ISETP.GE.AND P5, PT, R0, R10, PT ;  /* 0x0000000a0000720c */ /* 0x000fe20003fa6270 */
[----:B------:R-:W-:Y:S01]  /*44a0*/  FMUL R10, R46, UR15 ;  /* 0x0000000f2e0a7c20 */ /* 0x000fe20008400000 */
[----:B------:R-:W-:Y:S01]  /*44b0*/  FSEL R43, R43, -INF , P6 ;  /* 0xff8000002b2b7808 */ /* 0x000fe20003000000 */
[----:B------:R-:W-:Y:S01]  /*44c0*/  FMUL R46, R47, UR15 ;  /* 0x0000000f2f2e7c20 */ /* 0x000fe20008400000 */
[----:B------:R-:W-:Y:S01]  /*44d0*/  ISETP.GE.AND P6, PT, R0, R11, PT ;  /* 0x0000000b0000720c */ /* 0x000fe20003fc6270 */
[----:B------:R-:W-:Y:S01]  /*44e0*/  FMUL R45, R45, UR15 ;  /* 0x0000000f2d2d7c20 */ /* 0x000fe20008400000 */
[----:B------:R-:W-:Y:S01]  /*44f0*/  FSEL R47, R10, -INF , P3 ;  /* 0xff8000000a2f7808 */ /* 0x000fe20001800000 */
[----:B------:R-:W-:Y:S01]  /*4500*/  FMUL R48, R48, UR15 ;  /* 0x0000000f30307c20 */ /* 0x000fe20008400000 */
[----:B------:R-:W-:-:S02]  /*4510*/  VIADD R11, R2, 0x2d ;  /* 0x0000002d020b7836 */ /* 0x000fc40000000000 */
[C---:B------:R-:W-:Y:S01]  /*4520*/  VIADD R10, R2.reuse, 0x30 ;  /* 0x00000030020a7836 */ /* 0x040fe20000000000 */
[----:B------:R-:W-:Y:S01]  /*4530*/  IADD3 R12, PT, PT, R2, 0x2e, RZ ;  /* 0x0000002e020c7810 */ /* 0x000fe20007ffe0ff */
[----:B------:R-:W-:Y:S01]  /*4540*/  FMUL R118, R50, UR15 ;  /* 0x0000000f32767c20 */ /* 0x000fe20008400000 */
[----:B------:R-:W-:Y:S02]  /*4550*/  FSEL R45, R45, -INF , P4 ;  /* 0xff8000002d2d7808 */ /* 0x000fe40002000000 */
[----:B------:R-:W-:Y:S02]  /*4560*/  FSEL R50, R48, -INF , P5 ;  /* 0xff80000030327808 */ /* 0x000fe40002800000 */
[----:B------:R-:W-:Y:S01]  /*4570*/  ISETP.GE.AND P4, PT, R0, R11, PT ;  /* 0x0000000b0000720c */ /* 0x000fe20003f86270 */
[----:B------:R-:W-:Y:S01]  /*4580*/  VIADD R11, R2, 0x2f ;  /* 0x0000002f020b7836 */ /* 0x000fe20000000000 */
[----:B------:R-:W-:Y:S01]  /*4590*/  ISETP.GE.AND P5, PT, R0, R10, PT ;  /* 0x0000000a0000720c */ /* 0x000fe20003fa6270 */
[----:B------:R-:W-:Y:S01]  /*45a0*/  VIADD R10, R2, 0x32 ;  /* 0x00000032020a7836 */ /* 0x000fe20000000000 */
[----:B------:R-:W-:Y:S01]  /*45b0*/  ISETP.GE.AND P3, PT, R0, R12, PT ;  /* 0x0000000c0000720c */ /* 0x000fe20003f66270 */
[----:B------:R-:W-:Y:S01]  /*45c0*/  FMUL R51, R51, UR15 ;  /* 0x0000000f33337c20 */ /* 0x000fe20008400000 */
[----:B------:R-:W-:Y:S01]  /*45d0*/  FSEL R46, R46, -INF , P6 ;  /* 0xff8000002e2e7808 */ /* 0x000fe20003000000 */
[----:B------:R-:W-:Y:S01]  /*45e0*/  FMUL R49, R49, UR15 ;  /* 0x0000000f31317c20 */ /* 0x000fe20008400000 */
[----:B------:R-:W-:-:S02]  /*45f0*/  FSEL R118, R118, -INF , P3 ;  /* 0xff80000076767808 */ /* 0x000fc40001800000 */
[----:B------:R-:W-:Y:S01]  /*4600*/  ISETP.GE.AND P6, PT, R0, R11, PT ;  /* 0x0000000b0000720c */ /* 0x000fe20003fc6270 */
[----:B------:R-:W-:Y:S01]  /*4610*/  VIADD R11, R2, 0x31 ;  /* 0x00000031020b7836 */ /* 0x000fe20000000000 */
[----:B------:R-:W-:Y:S02]  /*4620*/  ISETP.GE.AND P3, PT, R0, R10, PT ;  /* 0x0000000a0000720c */ /* 0x000fe40003f66270 */
        /* <DEDUP_REMOVED lines=16> */
[----:B------:R-:W-:-:S02]  /*4730*/  VIADD R11, R2, 0x36 ;  /* 0x00000036020b7836 */ /* 0x000fc40000000000 */
[----:B------:R-:W-:Y:S01]  /*4740*/  FMUL R56, R56, UR15 ;  /* 0x0000000f38387c20 */ /* 0x000fe20008400000 */
[----:B------:R-:W-:Y:S02]  /*4750*/  PRMT R26, RZ, 0x7610, R26 ;  /* 0x00007610ff1a7816 */ /* 0x000fe4000000001a */
[----:B------:R-:W-:Y:S02]  /*4760*/  FSEL R123, R55, -INF , P6 ;  /* 0xff800000377b7808 */ /* 0x000fe40003000000 */
[----:B------:R-:W-:Y:S02]  /*4770*/  PRMT R25, RZ, 0x7610, R25 ;  /* 0x00007610ff197816 */ /* 0x000fe40000000019 */
[----:B------:R-:W-:Y:S01]  /*4780*/  FSEL R122, R54, -INF , P3 ;  /* 0xff800000367a7808 */ /* 0x000fe20001800000 */
[----:B------:R-:W-:Y:S01]  /*4790*/  FMUL R57, R57, UR15 ;  /* 0x0000000f39397c20 */ /* 0x000fe20008400000 */
[----:B------:R-:W-:Y:S01]  /*47a0*/  ISETP.GE.AND P6, PT, R0, R10, PT ;  /* 0x0000000a0000720c */ /* 0x000fe20003fc6270 */
[C---:B------:R-:W-:Y:S01]  /*47b0*/  VIADD R14, R2.reuse, 0x39 ;  /* 0x00000039020e7836 */ /* 0x040fe20000000000 */
[----:B------:R-:W-:Y:S01]  /*47c0*/  IADD3 R12, PT, PT, R2, 0x38, RZ ;  /* 0x00000038020c7810 */ /* 0x000fe20007ffe0ff */
[----:B------:R-:W4:Y:S01]  /*47d0*/  @P1 LDG.E.U16 R26, desc[UR28][R174.64] ;  /* 0x0000001cae1a1981 */ /* 0x000f22000c1e1500 */
[----:B------:R-:W-:-:S02]  /*47e0*/  ISETP.GE.AND P3, PT, R0, R11, PT ;  /* 0x0000000b0000720c */ /* 0x000fc40003f66270 */
[----:B------:R-:W-:Y:S01]  /*47f0*/  PRMT R10, RZ, 0x7610, R10 ;  /* 0x00007610ff0a7816 */ /* 0x000fe2000000000a */
[----:B------:R-:W4:Y:S01]  /*4800*/  @P1 LDG.E.U16 R25, desc[UR28][R166.64] ;  /* 0x0000001ca6191981 */ /* 0x000f22000c1e1500 */
[----:B------:R-:W-:Y:S02]  /*4810*/  PRMT R11, RZ, 0x7610, R11 ;  /* 0x00007610ff0b7816 */ /* 0x000fe4000000000b */
[----:B------:R-:W-:Y:S02]  /*4820*/  FSEL R126, R56, -INF , P5 ;  /* 0xff800000387e7808 */ /* 0x000fe40002800000 */
[----:B------:R-:W-:Y:S01]  /*4830*/  ISETP.GE.AND P5, PT, R0, R12, PT ;  /* 0x0000000c0000720c */ /* 0x000fe20003fa6270 */
[----:B------:R-:W4:Y:S01]  /*4840*/  @P1 LDG.E.U16 R10, desc[UR28][R158.64] ;  /* 0x0000001c9e0a1981 */ /* 0x000f22000c1e1500 */
[----:B------:R-:W-:Y:S02]  /*4850*/  PRMT R12, RZ, 0x7610, R12 ;  /* 0x00007610ff0c7816 */ /* 0x000fe4000000000c */
[----:B------:R-:W-:Y:S01]  /*4860*/  FSEL R127, R57, -INF , P4 ;  /* 0xff800000397f7808 */ /* 0x000fe20002000000 */
[----:B------:R-:W4:Y:S01]  /*4870*/  @P1 LDG.E.U16 R11, desc[UR28][R146.64] ;  /* 0x0000001c920b1981 */ /* 0x000f22000c1e1500 */
[----:B------:R-:W-:-:S02]  /*4880*/  PRMT R16, RZ, 0x7610, R16 ;  /* 0x00007610ff107816 */ /* 0x000fc40000000010 */
[----:B------:R-:W-:Y:S01]  /*4890*/  ISETP.GE.AND P4, PT, R0, R14, PT ;  /* 0x0000000e0000720c */ /* 0x000fe20003f86270 */
[----:B------:R-:W4:Y:S01]  /*48a0*/  @P1 LDG.E.U16 R12, desc[UR28][R138.64] ;  /* 0x0000001c8a0c1981 */ /* 0x000f22000c1e1500 */
[----:B------:R-:W-:Y:S02]  /*48b0*/  PRMT R17, RZ, 0x7610, R17 ;  /* 0x00007610ff117816 */ /* 0x000fe40000000011 */
[----:B------:R-:W-:Y:S01]  /*48c0*/  PRMT R14, RZ, 0x7610, R14 ;  /* 0x00007610ff0e7816 */ /* 0x000fe2000000000e */
[----:B------:R-:W-:Y:S01]  /*48d0*/  FMUL R58, R58, UR15 ;  /* 0x0000000f3a3a7c20 */ /* 0x000fe20008400000 */
[----:B------:R-:W-:Y:S01]  /*48e0*/  VIADD R15, R2, 0x3a ;  /* 0x0000003a020f7836 */ /* 0x000fe20000000000 */
[----:B------:R-:W4:Y:S01]  /*48f0*/  @P1 LDG.E.U16 R16, desc[UR28][R190.64] ;  /* 0x0000001cbe101981 */ /* 0x000f22000c1e1500 */
[----:B------:R-:W-:-:S03]  /*4900*/  FMNMX3 R13, R73, R74, R75, !PT ;  /* 0x0000004a490d7276 */ /* 0x000fc6000780004b */
[----:B------:R-:W4:Y:S01]  /*4910*/  @P1 LDG.E.U16 R17, desc[UR28][R184.64] ;  /* 0x0000001cb8111981 */ /* 0x000f22000c1e1500 */
[----:B------:R-:W-:-:S03]  /*4920*/  FSEL R150, R58, -INF , P3 ;  /* 0xff8000003a967808 */ /* 0x000fc60001800000 */
[----:B------:R-:W4:Y:S01]  /*4930*/  @P1 LDG.E.U16 R14, desc[UR28][R178.64] ;  /* 0x0000001cb20e1981 */ /* 0x000f22000c1e1500 */
[----:B------:R-:W-:Y:S02]  /*4940*/  ISETP.GE.AND P3, PT, R0, R15, PT ;  /* 0x0000000f0000720c */ /* 0x000fe40003f66270 */
[----:B------:R-:W-:Y:S02]  /*4950*/  PRMT R15, RZ, 0x7610, R15 ;  /* 0x00007610ff0f7816 */ /* 0x000fe4000000000f */
[----:B------:R-:W-:-:S04]  /*4960*/  FMNMX3 R13, R13, R80, R76, !PT ;  /* 0x000000500d0d7276 */ /* 0x000fc8000780004c */
[----:B------:R-:W4:Y:S01]  /*4970*/  @P1 LDG.E.U16 R15, desc[UR28][R172.64] ;  /* 0x0000001cac0f1981 */ /* 0x000f22000c1e1500 */
[----:B------:R-:W-:-:S04]  /*4980*/  FMNMX3 R13, R13, R83, R82, !PT ;  /* 0x000000530d0d7276 */ /* 0x000fc80007800052 */
[----:B------:R-:W-:-:S04]  /*4990*/  FMNMX3 R18, R13, R79, R77, !PT ;  /* 0x0000004f0d127276 */ /* 0x000fc8000780004d */
[----:B------:R-:W-:Y:S01]  /*49a0*/  FMNMX3 R18, R18, R78, R81, !PT ;  /* 0x0000004e12127276 */ /* 0x000fe20007800051 */
[----:B------:R-:W-:Y:S01]  /*49b0*/  FMUL R59, R59, UR15 ;  /* 0x0000000f3b3b7c20 */ /* 0x000fe20008400000 */
[----:B------:R-:W-:Y:S02]  /*49c0*/  VIADD R19, R2, 0x3b ;  /* 0x0000003b02137836 */ /* 0x000fe40000000000 */
[----:B------:R-:W-:Y:S02]  /*49d0*/  FMNMX3 R18, R18, R88, R98, !PT ;  /* 0x0000005812127276 */ /* 0x000fe40007800062 */
[----:B------:R-:W-:Y:S02]  /*49e0*/  PRMT R13, RZ, 0x7610, R13 ;  /* 0x00007610ff0d7816 */ /* 0x000fe4000000000d */
[----:B------:R-:W-:Y:S02]  /*49f0*/  FMNMX3 R18, R18, R97, R96, !PT ;  /* 0x0000006112127276 */ /* 0x000fe40007800060 */
[----:B------:R-:W-:-:S02]  /*4a00*/  FSEL R128, R59, -INF , P6 ;  /* 0xff8000003b807808 */ /* 0x000fc40003000000 */
[----:B------:R-:W-:Y:S01]  /*4a10*/  ISETP.GE.AND P6, PT, R0, R19, PT ;  /* 0x000000130000720c */ /* 0x000fe20003fc6270 */
[----:B------:R-:W4:Y:S01]  /*4a20*/  @P1 LDG.E.U16 R13, desc[UR28][R164.64] ;  /* 0x0000001ca40d1981 */ /* 0x000f22000c1e1500 */
[----:B------:R-:W-:Y:S02]  /*4a30*/  PRMT R20, RZ, 0x7610, R20 ;  /* 0x00007610ff147816 */ /* 0x000fe40000000014 */
[----:B------:R-:W-:Y:S02]  /*4a40*/  FMNMX3 R21, R18, R95, R94, !PT ;  /* 0x0000005f12157276 */ /* 0x000fe4000780005e */
[----:B------:R-:W-:Y:S02]  /*4a50*/  PRMT R19, RZ, 0x7610, R19 ;  /* 0x00007610ff137816 */ /* 0x000fe40000000013 */
[----:B------:R-:W-:Y:S01]  /*4a60*/  PRMT R18, RZ, 0x7610, R18 ;  /* 0x00007610ff127816 */ /* 0x000fe20000000012 */
[----:B------:R-:W4:Y:S01]  /*4a70*/  @P1 LDG.E.U16 R20, desc[UR28][R154.64] ;  /* 0x0000001c9a141981 */ /* 0x000f22000c1e1500 */
[----:B------:R-:W-:-:S03]  /*4a80*/  FMNMX3 R21, R21, R91, R90, !PT ;  /* 0x0000005b15157276 */ /* 0x000fc6000780005a */
[----:B------:R-:W4:Y:S01]  /*4a90*/  @P1 LDG.E.U16 R19, desc[UR28][R144.64] ;  /* 0x0000001c90131981 */ /* 0x000f22000c1e1500 */
[----:B------:R-:W-:-:S03]  /*4aa0*/  FMNMX3 R21, R21, R89, R99, !PT ;  /* 0x0000005915157276 */ /* 0x000fc60007800063 */
[----:B------:R-:W4:Y:S01]  /*4ab0*/  @P1 LDG.E.U16 R18, desc[UR28][R136.64] ;  /* 0x0000001c88121981 */ /* 0x000f22000c1e1500 */
[----:B------:R-:W-:-:S04]  /*4ac0*/  FMNMX3 R21, R21, R102, R103, !PT ;  /* 0x0000006615157276 */ /* 0x000fc80007800067 */
        /* <DEDUP_REMOVED lines=12> */
[----:B------:R-:W-:Y:S01]  /*4b90*/  FMNMX3 R36, R36, R119, R120, !PT ;  /* 0x0000007724247276 */ /* 0x000fe20007800078 */
[----:B------:R-:W-:-:S03]  /*4ba0*/  FMUL R60, R60, UR15 ;  /* 0x0000000f3c3c7c20 */ /* 0x000fc60008400000 */
[----:B------:R-:W-:Y:S01]  /*4bb0*/  FMNMX3 R36, R36, R121, R122, !PT ;  /* 0x0000007924247276 */ /* 0x000fe2000780007a */
[----:B------:R-:W-:-:S03]  /*4bc0*/  VIADD R22, R2, 0x3c ;  /* 0x0000003c02167836 */ /* 0x000fc60000000000 */
[----:B------:R-:W-:Y:S01]  /*4bd0*/  FMNMX3 R36, R36, R123, R126, !PT ;  /* 0x0000007b24247276 */ /* 0x000fe2000780007e */
[----:B------:R-:W-:Y:S01]  /*4be0*/  FMUL R61, R61, UR15 ;  /* 0x0000000f3d3d7c20 */ /* 0x000fe20008400000 */
[----:B------:R-:W-:Y:S01]  /*4bf0*/  FMUL R62, R62, UR15 ;  /* 0x0000000f3e3e7c20 */ /* 0x000fe20008400000 */
[----:B------:R-:W-:Y:S02]  /*4c00*/  FSEL R129, R60, -INF , P5 ;  /* 0xff8000003c817808 */ /* 0x000fe40002800000 */
[----:B------:R-:W-:Y:S01]  /*4c10*/  FMNMX3 R36, R36, R127, R150, !PT ;  /* 0x0000007f24247276 */ /* 0x000fe20007800096 */
[----:B------:R-:W-:Y:S02]  /*4c20*/  VIADD R28, R2, 0x3e ;  /* 0x0000003e021c7836 */ /* 0x000fe40000000000 */
[----:B------:R-:W-:Y:S01]  /*4c30*/  FMUL R63, R63, UR15 ;  /* 0x0000000f3f3f7c20 */ /* 0x000fe20008400000 */
[----:B------:R-:W-:Y:S01]  /*4c40*/  FMUL R64, R64, UR15 ;  /* 0x0000000f40407c20 */ /* 0x000fe20008400000 */
[----:B------:R-:W-:-:S02]  /*4c50*/  IADD3 R29, PT, PT, R2, 0x3d, RZ ;  /* 0x0000003d021d7810 */ /* 0x000fc40007ffe0ff */
[----:B------:R-:W-:Y:S02]  /*4c60*/  ISETP.GE.AND P5, PT, R0, R22, PT ;  /* 0x000000160000720c */ /* 0x000fe40003fa6270 */
[----:B------:R-:W-:Y:S02]  /*4c70*/  FSEL R226, R61, -INF , P4 ;  /* 0xff8000003de27808 */ /* 0x000fe40002000000 */
[----:B------:R-:W-:Y:S02]  /*4c80*/  FSEL R156, R62, -INF , P3 ;  /* 0xff8000003e9c7808 */ /* 0x000fe40001800000 */
[----:B------:R-:W-:Y:S01]  /*4c90*/  FMNMX3 R36, R36, R128, R129, !PT ;  /* 0x0000008024247276 */ /* 0x000fe20007800081 */
[----:B------:R-:W-:Y:S02]  /*4ca0*/  VIADD R2, R2, 0x3f ;  /* 0x0000003f02027836 */ /* 0x000fe40000000000 */
[----:B------:R-:W-:Y:S01]  /*4cb0*/  FMUL R65, R65, UR15 ;  /* 0x0000000f41417c20 */ /* 0x000fe20008400000 */
[----:B------:R-:W-:Y:S01]  /*4cc0*/  FMUL R66, R66, UR15 ;  /* 0x0000000f42427c20 */ /* 0x000fe20008400000 */
[----:B------:R-:W-:-:S02]  /*4cd0*/  ISETP.GE.AND P4, PT, R0, R29, PT ;  /* 0x0000001d0000720c */ /* 0x000fc40003f86270 */
[----:B------:R-:W-:Y:S02]  /*4ce0*/  ISETP.GE.AND P3, PT, R0, R28, PT ;  /* 0x0000001c0000720c */ /* 0x000fe40003f66270 */
[----:B------:R-:W-:Y:S02]  /*4cf0*/  FSEL R157, R63, -INF , P6 ;  /* 0xff8000003f9d7808 */ /* 0x000fe40003000000 */
[----:B------:R-:W-:Y:S02]  /*4d00*/  FSEL R239, R64, -INF , P5 ;  /* 0xff80000040ef7808 */ /* 0x000fe40002800000 */
[----:B------:R-:W-:Y:S01]  /*4d10*/  FMNMX3 R36, R36, R226, R156, !PT ;  /* 0x000000e224247276 */ /* 0x000fe2000780009c */
[----:B------:R-:W-:Y:S01]  /*4d20*/  FMUL R67, R67, UR15 ;  /* 0x0000000f43437c20 */ /* 0x000fe20008400000 */
[----:B------:R-:W1:Y:S01]  /*4d30*/  S2R R92, SR_TID.X ;  /* 0x00000000005c7919 */ /* 0x000e620000002100 */
[----:B------:R-:W-:Y:S02]  /*4d40*/  ISETP.GE.AND P6, PT, R0, R2, PT ;  /* 0x000000020000720c */ /* 0x000fe40003fc6270 */
[----:B------:R-:W-:-:S02]  /*4d50*/  FSEL R238, R65, -INF , P4 ;  /* 0xff80000041ee7808 */ /* 0x000fc40002000000 */
[----:B------:R-:W-:Y:S02]  /*4d60*/  FSEL R240, R66, -INF , P3 ;  /* 0xff80000042f07808 */ /* 0x000fe40001800000 */
[----:B------:R-:W-:Y:S02]  /*4d70*/  FMNMX3 R36, R36, R157, R239, !PT ;  /* 0x0000009d24247276 */ /* 0x000fe400078000ef */
[----:B------:R-:W-:Y:S02]  /*4d80*/  FSEL R241, R67, -INF , P6 ;  /* 0xff80000043f17808 */ /* 0x000fe40003000000 */
[----:B------:R-:W-:-:S04]  /*4d90*/  FMNMX3 R36, R36, R238, R240, !PT ;  /* 0x000000ee24247276 */ /* 0x000fc800078000f0 */
[----:B------:R-:W-:-:S05]  /*4da0*/  FMNMX R36, R241, R36, !PT ;  /* 0x00000024f1247209 */ /* 0x000fca0007800000 */
[----:B------:R-:W0:Y:S01]  /*4db0*/  SHFL.BFLY PT, R28, R36, 0x10, 0x1f ;  /* 0x0e001f00241c7f89 */ /* 0x000e2200000e0000 */
[----:B------:R-:W-:Y:S02]  /*4dc0*/  PRMT R21, RZ, 0x7610, R21 ;  /* 0x00007610ff157816 */ /* 0x000fe40000000015 */
[----:B------:R-:W-:-:S04]  /*4dd0*/  PRMT R22, RZ, 0x7610, R22 ;  /* 0x00007610ff167816 */ /* 0x000fc80000000016 */
[----:B------:R-:W4:Y:S01]  /*4de0*/  @P1 LDG.E.U16 R21, desc[UR28][R188.64] ;  /* 0x0000001cbc151981 */ /* 0x000f22000c1e1500 */
[----:B------:R-:W-:-:S03]  /*4df0*/  PRMT R32, RZ, 0x7610, R32 ;  /* 0x00007610ff207816 */ /* 0x000fc60000000020 */
[----:B------:R-:W4:Y:S01]  /*4e00*/  @P1 LDG.E.U16 R22, desc[UR28][R182.64] ;  /* 0x0000001cb6161981 */ /* 0x000f22000c1e1500 */
[----:B-1----:R-:W-:Y:S02]  /*4e10*/  LOP3.LUT R2, R92, 0x40, RZ, 0xc0, !PT ;  /* 0x000000405c027812 */ /* 0x002fe400078ec0ff */
[----:B------:R-:W-:Y:S01]  /*4e20*/  PRMT R33, RZ, 0x7610, R33 ;  /* 0x00007610ff217816 */ /* 0x000fe20000000021 */
[----:B------:R-:W4:Y:S01]  /*4e30*/  @P1 LDG.E.U16 R32, desc[UR28][R176.64] ;  /* 0x0000001cb0201981 */ /* 0x000f22000c1e1500 */
[----:B------:R-:W-:Y:S01]  /*4e40*/  PRMT R34, RZ, 0x7610, R34 ;  /* 0x00007610ff227816 */ /* 0x000fe20000000022 */
[----:B------:R-:W-:Y:S01]  /*4e50*/  IMAD R2, R2, 0x80, R84 ;  /* 0x0000008002027824 */ /* 0x000fe200078e0254 */
[----:B------:R-:W-:Y:S02]  /*4e60*/  PRMT R35, RZ, 0x7610, R35 ;  /* 0x00007610ff237816 */ /* 0x000fe40000000023 */
[----:B------:R-:W-:Y:S01]  /*4e70*/  PRMT R38, RZ, 0x7610, R38 ;  /* 0x00007610ff267816 */ /* 0x000fe20000000026 */
[----:B------:R-:W4:Y:S01]  /*4e80*/  @P1 LDG.E.U16 R33, desc[UR28][R170.64] ;  /* 0x0000001caa211981 */ /* 0x000f22000c1e1500 */
[----:B------:R-:W-:-:S02]  /*4e90*/  PRMT R37, RZ, 0x7610, R37 ;  /* 0x00007610ff257816 */ /* 0x000fc40000000025 */
[----:B0-----:R-:W-:Y:S01]  /*4ea0*/  FMNMX3 R36, R36, -INF , R28, !PT ;  /* 0xff80000024247876 */ /* 0x001fe2000780001c */
[----:B------:R0:W-:Y:S01]  /*4eb0*/  STS.U16 [R2+UR16], R4 ;  /* 0x0000000402007988 */ /* 0x0001e20008000410 */
[----:B------:R-:W-:-:S03]  /*4ec0*/  LOP3.LUT R48, R2, 0x10, RZ, 0x3c, !PT ;  /* 0x0000001002307812 */ /* 0x000fc600078e3cff */
[----:B------:R-:W4:Y:S04]  /*4ed0*/  @P1 LDG.E.U16 R34, desc[UR28][R162.64] ;  /* 0x0000001ca2221981 */ /* 0x000f28000c1e1500 */
[----:B------:R-:W4:Y:S01]  /*4ee0*/  @P1 LDG.E.U16 R35, desc[UR28][R152.64] ;  /* 0x0000001c98231981 */ /* 0x000f22000c1e1500 */
[----:B0-----:R-:W-:-:S03]  /*4ef0*/  FADD R4, R73, -R36 ;  /* 0x8000002449047221 */ /* 0x001fc60000000000 */
[----:B------:R-:W4:Y:S01]  /*4f00*/  @P1 LDG.E.U16 R38, desc[UR28][R142.64] ;  /* 0x0000001c8e261981 */ /* 0x000f22000c1e1500 */
[----:B------:R-:W-:-:S03]  /*4f10*/  FMUL R4, R4, 1.4426950216293334961 ;  /* 0x3fb8aa3b04047820 */ /* 0x000fc60000400000 */
[----:B------:R-:W4:Y:S04]  /*4f20*/  @P1 LDG.E.U16 R37, desc[UR28][R134.64] ;  /* 0x0000001c86251981 */ /* 0x000f28000c1e1500 */
[----:B--2---:R-:W-:Y:S04]  /*4f30*/  STS.U16 [R2+UR16+0x400], R6 ;  /* 0x0004000602007988 */ /* 0x004fe80008000410 */
[----:B---3--:R-:W-:Y:S04]  /*4f40*/  STS.U16 [R2+UR16+0x800], R7 ;  /* 0x0008000702007988 */ /* 0x008fe80008000410 */
[----:B------:R-:W-:Y:S04]  /*4f50*/  STS.U16 [R2+UR16+0xc00], R8 ;  /* 0x000c000802007988 */ /* 0x000fe80008000410 */
[----:B------:R-:W-:Y:S04]  /*4f60*/  STS.U16 [R2+UR16+0x1000], R5 ;  /* 0x0010000502007988 */ /* 0x000fe80008000410 */
[----:B------:R-:W-:Y:S04]  /*4f70*/  STS.U16 [R2+UR16+0x1400], R9 ;  /* 0x0014000902007988 */ /* 0x000fe80008000410 */
[----:B------:R-:W-:Y:S04]  /*4f80*/  STS.U16 [R2+UR16+0x1800], R24 ;  /* 0x0018001802007988 */ /* 0x000fe80008000410 */
[----:B------:R-:W-:Y:S04]  /*4f90*/  STS.U16 [R2+UR16+0x1c00], R23 ;  /* 0x001c001702007988 */ /* 0x000fe80008000410 */
[----:B------:R-:W-:Y:S04]  /*4fa0*/  STS.U16 [R48+UR16+0x80], R72 ;  /* 0x0000804830007988 */ /* 0x000fe80008000410 */
[----:B------:R0:W-:Y:S02]  /*4fb0*/  STS.U16 [R48+UR16+0x480], R71 ;  /* 0x0004804730007988 */ /* 0x0001e40008000410 */
[----:B0-----:R0:W-:Y:S02]  /*4fc0*/  MUFU.EX2 R71, R4 ;  /* 0x0000000400477308 */ /* 0x0011e40000000800 */
[----:B------:R1:W-:Y:S01]  /*4fd0*/  STS.U16 [R48+UR16+0x880], R70 ;  /* 0x0008804630007988 */ /* 0x0003e20008000410 */
[----:B0-----:R-:W-:-:S04]  /*4fe0*/  FADD R4, R75, -R36 ;  /* 0x800000244b047221 */ /* 0x001fc80000000000 */
[----:B------:R-:W-:-:S04]  /*4ff0*/  FMUL R4, R4, 1.4426950216293334961 ;  /* 0x3fb8aa3b04047820 */ /* 0x000fc80000400000 */
[----:B-1----:R0:W-:Y:S01]  /*5000*/  MUFU.EX2 R70, R4 ;  /* 0x0000000400467308 */ /* 0x0021e20000000800 */
[--C-:B------:R-:W-:Y:S01]  /*5010*/  FADD R5, R74, -R36.reuse ;  /* 0x800000244a057221 */ /* 0x100fe20000000000 */
[----:B0-----:R-:W-:-:S04]  /*5020*/  FADD R4, R76, -R36 ;  /* 0x800000244c047221 */ /* 0x001fc80000000000 */
[----:B------:R-:W-:Y:S01]  /*5030*/  FMUL R4, R4, 1.4426950216293334961 ;  /* 0x3fb8aa3b04047820 */ /* 0x000fe20000400000 */
[----:B------:R-:W-:-:S03]  /*5040*/  FMUL R5, R5, 1.4426950216293334961 ;  /* 0x3fb8aa3b05057820 */ /* 0x000fc60000400000 */
[----:B------:R0:W-:Y:S01]  /*5050*/  MUFU.EX2 R66, R4 ;  /* 0x0000000400427308 */ /* 0x0001e20000000800 */
[C---:B------:R-:W-:Y:S01]  /*5060*/  IMAD.SHL.U32 R6, R227.reuse, 0x4, RZ ;  /* 0x00000004e3067824 */ /* 0x040fe200078e00ff */
[-C--:B------:R-:W-:Y:S01]  /*5070*/  IADD3 R116, P5, PT, R116, R68.reuse, RZ ;  /* 0x0000004474747210 */ /* 0x080fe20007fbe0ff */
[C---:B------:R-:W-:Y:S01]  /*5080*/  IMAD R84, R227.reuse, 0x68, RZ ;  /* 0x00000068e3547824 */ /* 0x040fe200078e02ff */
[C---:B------:R-:W-:Y:S01]  /*5090*/  LEA R132, P4, R227.reuse, R68, 0x3 ;  /* 0x00000044e3847211 */ /* 0x040fe200078818ff */
[----:B------:R-:W-:Y:S02]  /*50a0*/  IMAD R7, R227, 0x5, RZ ;  /* 0x00000005e3077824 */ /* 0x000fe400078e02ff */
[----:B0-----:R-:W-:Y:S01]  /*50b0*/  FADD R4, R79, -R36 ;  /* 0x800000244f047221 */ /* 0x001fe20000000000 */
[C---:B------:R-:W-:Y:S01]  /*50c0*/  IMAD R242, R227.reuse, 0xc, RZ ;  /* 0x0000000ce3f27824 */ /* 0x040fe200078e02ff */
[----:B------:R0:W1:Y:S01]  /*50d0*/  MUFU.EX2 R67, R5 ;  /* 0x0000000500437308 */ /* 0x0000620000000800 */
[----:B------:R-:W-:-:S02]  /*50e0*/  IMAD R100, R227, 0x48, RZ ;  /* 0x00000048e3647824 */ /* 0x000fc400078e02ff */
[----:B------:R-:W-:Y:S01]  /*50f0*/  FMUL R4, R4, 1.4426950216293334961 ;  /* 0x3fb8aa3b04047820 */ /* 0x000fe20000400000 */
[-C--:B------:R-:W-:Y:S02]  /*5100*/  IADD3 R130, P3, PT, R130, R68.reuse, RZ ;  /* 0x0000004482827210 */ /* 0x080fe40007f7e0ff */
[-C--:B------:R-:W-:Y:S01]  /*5110*/  IADD3 R124, P6, PT, R124, R68.reuse, RZ ;  /* 0x000000447c7c7210 */ /* 0x080fe20007fde0ff */
[----:B------:R-:W-:Y:S01]  /*5120*/  IMAD R72, R227, 0x1c, RZ ;  /* 0x0000001ce3487824 */ /* 0x000fe200078e02ff */
[-C--:B------:R-:W-:Y:S02]  /*5130*/  LEA.HI.X.SX32 R117, R85, R69.reuse, 0x1, P5 ;  /* 0x0000004555757211 */ /* 0x080fe400028f0eff */
[----:B------:R-:W-:Y:S01]  /*5140*/  PRMT R31, RZ, 0x7610, R31 ;  /* 0x00007610ff1f7816 */ /* 0x000fe2000000001f */
[----:B0-----:R-:W-:Y:S01]  /*5150*/  FADD R5, R77, -R36 ;  /* 0x800000244d057221 */ /* 0x001fe20000000000 */
[----:B------:R-:W-:Y:S01]  /*5160*/  LEA.HI.X.SX32 R133, R6, R69, 0x1, P4 ;  /* 0x0000004506857211 */ /* 0x000fe200020f0eff */
[----:B------:R0:W-:Y:S01]  /*5170*/  MUFU.EX2 R64, R4 ;  /* 0x0000000400407308 */ /* 0x0001e20000000800 */
[----:B------:R-:W-:-:S02]  /*5180*/  IADD3 R84, P5, PT, R84, R68, RZ ;  /* 0x0000004454547210 */ /* 0x000fc40007fbe0ff */
[----:B------:R-:W-:Y:S01]  /*5190*/  PRMT R29, RZ, 0x7610, R29 ;  /* 0x00007610ff1d7816 */ /* 0x000fe2000000001d */
[----:B------:R-:W-:Y:S01]  /*51a0*/  FADD R78, R78, -R36 ;  /* 0x800000244e4e7221 */ /* 0x000fe20000000000 */
[-C--:B------:R-:W-:Y:S01]  /*51b0*/  IADD3 R108, P4, PT, R108, R68.reuse, RZ ;  /* 0x000000446c6c7210 */ /* 0x080fe20007f9e0ff */
[----:B------:R-:W2:Y:S01]  /*51c0*/  @P1 LDG.E.U16 R31, desc[UR28][R132.64] ;  /* 0x0000001c841f1981 */ /* 0x000ea2000c1e1500 */
[-C--:B------:R-:W-:Y:S02]  /*51d0*/  LEA.HI.X.SX32 R131, R7, R69.reuse, 0x1, P3 ;  /* 0x0000004507837211 */ /* 0x080fe400018f0eff */
[----:B------:R-:W-:Y:S01]  /*51e0*/  PRMT R8, RZ, 0x7610, R8 ;  /* 0x00007610ff087816 */ /* 0x000fe20000000008 */
[----:B0-----:R-:W-:Y:S01]  /*51f0*/  FMUL R4, R5, 1.4426950216293334961 ;  /* 0x3fb8aa3b05047820 */ /* 0x001fe20000400000 */
[-C--:B------:R-:W-:Y:S02]  /*5200*/  LEA.HI.X.SX32 R125, R242, R69.reuse, 0x1, P6 ;  /* 0x00000045f27d7211 */ /* 0x080fe400030f0eff */
[----:B------:R-:W-:Y:S01]  /*5210*/  PRMT R30, RZ, 0x7610, R30 ;  /* 0x00007610ff1e7816 */ /* 0x000fe2000000001e */
[----:B------:R-:W-:Y:S01]  /*5220*/  IMAD R92, R227, 0x58, RZ ;  /* 0x00000058e35c7824 */ /* 0x000fe200078e02ff */
[----:B------:R-:W-:Y:S01]  /*5230*/  IADD3 R100, P3, PT, R100, R68, RZ ;  /* 0x0000004464647210 */ /* 0x000fe20007f7e0ff */
[----:B------:R0:W-:Y:S01]  /*5240*/  MUFU.EX2 R65, R4 ;  /* 0x0000000400417308 */ /* 0x0001e20000000800 */
[-C--:B------:R-:W-:Y:S01]  /*5250*/  LEA.HI.X.SX32 R85, R109, R69.reuse, 0x1, P5 ;  /* 0x000000456d557211 */ /* 0x080fe200028f0eff */
[----:B------:R-:W3:Y:S01]  /*5260*/  @P1 LDG.E.U16 R29, desc[UR28][R124.64] ;  /* 0x0000001c7c1d1981 */ /* 0x000ee2000c1e1500 */
[-C--:B------:R-:W-:Y:S01]  /*5270*/  LEA.HI.X.SX32 R109, R72, R69.reuse, 0x1, P4 ;  /* 0x00000045486d7211 */ /* 0x080fe200020f0eff */
[----:B------:R-:W-:Y:S01]  /*5280*/  FADD R81, R81, -R36 ;  /* 0x8000002451517221 */ /* 0x000fe20000000000 */
[----:B------:R-:W-:Y:S01]  /*5290*/  PRMT R6, RZ, 0x7610, R6 ;  /* 0x00007610ff067816 */ /* 0x000fe20000000006 */
[----:B------:R-:W2:Y:S01]  /*52a0*/  @P1 LDG.E.U16 R8, desc[UR28][R116.64] ;  /* 0x0000001c74081981 */ /* 0x000ea2000c1e1500 */
[----:B------:R-:W-:Y:S01]  /*52b0*/  LEA.HI.X.SX32 R101, R93, R69, 0x1, P3 ;  /* 0x000000455d657211 */ /* 0x000fe200018f0eff */
[----:B------:R-:W-:-:S02]  /*52c0*/  IMAD R76, R227, 0x78, RZ ;  /* 0x00000078e34c7824 */ /* 0x000fc400078e02ff */
[----:B0-----:R-:W-:Y:S01]  /*52d0*/  FMUL R4, R78, 1.4426950216293334961 ;  /* 0x3fb8aa3b4e047820 */ /* 0x001fe20000400000 */
[C---:B------:R-:W-:Y:S01]  /*52e0*/  IMAD R73, R227.reuse, 0x2c, RZ ;  /* 0x0000002ce3497824 */ /* 0x040fe200078e02ff */
[----:B------:R-:W2:Y:S01]  /*52f0*/  @P1 LDG.E.U16 R30, desc[UR28][R108.64] ;  /* 0x0000001c6c1e1981 */ /* 0x000ea2000c1e1500 */
[-C--:B------:R-:W-:Y:S01]  /*5300*/  IADD3 R92, P6, PT, R92, R68.reuse, RZ ;  /* 0x000000445c5c7210 */ /* 0x080fe20007fde0ff */
[----:B------:R0:W-:Y:S01]  /*5310*/  MUFU.EX2 R63, R4 ;  /* 0x00000004003f7308 */ /* 0x0001e20000000800 */
[----:B------:R-:W-:Y:S01]  /*5320*/  IMAD R74, R227, 0x3c, RZ ;  /* 0x0000003ce34a7824 */ /* 0x000fe200078e02ff */
[----:B------:R-:W2:Y:S01]  /*5330*/  @P1 LDG.E.U16 R6, desc[UR28][R100.64] ;  /* 0x0000001c64061981 */ /* 0x000ea2000c1e1500 */
[----:B------:R-:W-:Y:S01]  /*5340*/  IADD3 R76, P3, PT, R76, R68, RZ ;  /* 0x000000444c4c7210 */ /* 0x000fe20007f7e0ff */
[--C-:B------:R-:W-:Y:S01]  /*5350*/  FADD R27, R27, -R36.reuse ;  /* 0x800000241b1b7221 */ /* 0x100fe20000000000 */
[----:B------:R-:W-:Y:S02]  /*5360*/  PRMT R7, RZ, 0x7610, R7 ;  /* 0x00007610ff077816 */ /* 0x000fe40000000007 */
[----:B------:R-:W-:Y:S01]  /*5370*/  PRMT R9, RZ, 0x7610, R9 ;  /* 0x00007610ff097816 */ /* 0x000fe20000000009 */
[----:B----4-:R-:W-:Y:S01]  /*5380*/  STS.U16 [R48+UR16+0xc80], R26 ;  /* 0x000c801a30007988 */ /* 0x010fe20008000410 */
[----:B0-----:R-:W-:Y:S01]  /*5390*/  FMUL R4, R81, 1.4426950216293334961 ;  /* 0x3fb8aa3b51047820 */ /* 0x001fe20000400000 */
[-C--:B------:R-:W-:Y:S01]  /*53a0*/  LEA.HI.X.SX32 R93, R73, R69.reuse, 0x1, P6 ;  /* 0x00000045495d7211 */ /* 0x080fe200030f0eff */
[--C-:B------:R-:W-:Y:S01]  /*53b0*/  FADD R80, R80, -R36.reuse ;  /* 0x8000002450507221 */ /* 0x100fe20000000000 */
[----:B------:R-:W-:Y:S01]  /*53c0*/  LEA.HI.X.SX32 R77, R74, R69, 0x1, P3 ;  /* 0x000000454a4d7211 */ /* 0x000fe200018f0eff */
[----:B------:R0:W-:Y:S01]  /*53d0*/  MUFU.EX2 R62, R4 ;  /* 0x00000004003e7308 */ /* 0x0001e20000000800 */
[----:B------:R-:W-:Y:S01]  /*53e0*/  PRMT R5, RZ, 0x7610, R5 ;  /* 0x00007610ff057816 */ /* 0x000fe20000000005 */
[----:B------:R-:W4:Y:S01]  /*53f0*/  @P1 LDG.E.U16 R7, desc[UR28][R92.64] ;  /* 0x0000001c5c071981 */ /* 0x000f22000c1e1500 */
[----:B------:R-:W-:Y:S01]  /*5400*/  FMUL R24, R27, 1.4426950216293334961 ;  /* 0x3fb8aa3b1b187820 */ /* 0x000fe20000400000 */
[--C-:B------:R-:W-:Y:S01]  /*5410*/  FADD R83, R83, -R36.reuse ;  /* 0x8000002453537221 */ /* 0x100fe20000000000 */
[--C-:B------:R-:W-:Y:S01]  /*5420*/  FADD R82, R82, -R36.reuse ;  /* 0x8000002452527221 */ /* 0x100fe20000000000 */
[----:B------:R-:W2:Y:S01]  /*5430*/  @P1 LDG.E.U16 R9, desc[UR28][R84.64] ;  /* 0x0000001c54091981 */ /* 0x000ea2000c1e1500 */
[--C-:B------:R-:W-:Y:S01]  /*5440*/  FADD R54, R88, -R36.reuse ;  /* 0x8000002458367221 */ /* 0x100fe20000000000 */
[----:B------:R-:W-:Y:S01]  /*5450*/  FADD R58, R98, -R36 ;  /* 0x80000024623a7221 */ /* 0x000fe20000000000 */
[----:B0-----:R-:W-:Y:S01]  /*5460*/  PRMT R4, RZ, 0x7610, R4 ;  /* 0x00007610ff047816 */ /* 0x001fe20000000004 */
[----:B------:R-:W2:Y:S01]  /*5470*/  @P1 LDG.E.U16 R5, desc[UR28][R130.64] ;  /* 0x0000001c82051981 */ /* 0x000ea2000c1e1500 */
[--C-:B------:R-:W-:Y:S01]  /*5480*/  FADD R40, R97, -R36.reuse ;  /* 0x8000002461287221 */ /* 0x100fe20000000000 */
[--C-:B------:R-:W-:Y:S01]  /*5490*/  FADD R57, R96, -R36.reuse ;  /* 0x8000002460397221 */ /* 0x100fe20000000000 */
[--C-:B------:R-:W-:Y:S01]  /*54a0*/  FADD R53, R95, -R36.reuse ;  /* 0x800000245f357221 */ /* 0x100fe20000000000 */
[----:B------:R-:W-:Y:S01]  /*54b0*/  STS.U16 [R48+UR16+0x1080], R25 ;  /* 0x0010801930007988 */ /* 0x000fe20008000410 */
[--C-:B------:R-:W-:Y:S01]  /*54c0*/  FADD R52, R94, -R36.reuse ;  /* 0x800000245e347221 */ /* 0x100fe20000000000 */
[--C-:B------:R-:W-:Y:S01]  /*54d0*/  FADD R91, R91, -R36.reuse ;  /* 0x800000245b5b7221 */ /* 0x100fe20000000000 */
[--C-:B------:R-:W-:Y:S01]  /*54e0*/  FADD R51, R90, -R36.reuse ;  /* 0x800000245a337221 */ /* 0x100fe20000000000 */
[----:B------:R-:W2:Y:S01]  /*54f0*/  @P1 LDG.E.U16 R4, desc[UR28][R76.64] ;  /* 0x0000001c4c041981 */ /* 0x000ea2000c1e1500 */
[--C-:B------:R-:W-:Y:S01]  /*5500*/  FADD R89, R89, -R36.reuse ;  /* 0x8000002459597221 */ /* 0x100fe20000000000 */
[--C-:B------:R-:W-:Y:S01]  /*5510*/  FADD R104, R104, -R36.reuse ;  /* 0x8000002468687221 */ /* 0x100fe20000000000 */
[--C-:B------:R-:W-:Y:S01]  /*5520*/  FADD R87, R87, -R36.reuse ;  /* 0x8000002457577221 */ /* 0x100fe20000000000 */
[----:B------:R0:W-:Y:S01]  /*5530*/  STS.U16 [R48+UR16+0x1480], R10 ;  /* 0x0014800a30007988 */ /* 0x0001e20008000410 */
[--C-:B------:R-:W-:Y:S01]  /*5540*/  FADD R111, R111, -R36.reuse ;  /* 0x800000246f6f7221 */ /* 0x100fe20000000000 */
[--C-:B------:R-:W-:Y:S01]  /*5550*/  FADD R86, R86, -R36.reuse ;  /* 0x8000002456567221 */ /* 0x100fe20000000000 */
[--C-:B------:R-:W-:Y:S01]  /*5560*/  FADD R114, R114, -R36.reuse ;  /* 0x8000002472727221 */ /* 0x100fe20000000000 */
[----:B------:R1:W-:Y:S01]  /*5570*/  STS.U16 [R48+UR16+0x1880], R11 ;  /* 0x0018800b30007988 */ /* 0x0003e20008000410 */
[--C-:B------:R-:W-:Y:S01]  /*5580*/  FADD R39, R39, -R36.reuse ;  /* 0x8000002427277221 */ /* 0x100fe20000000000 */
[--C-:B------:R-:W-:Y:S01]  /*5590*/  FADD R41, R41, -R36.reuse ;  /* 0x8000002429297221 */ /* 0x100fe20000000000 */
[--C-:B------:R-:W-:Y:S01]  /*55a0*/  FADD R42, R42, -R36.reuse ;  /* 0x800000242a2a7221 */ /* 0x100fe20000000000 */
[--C-:B------:R-:W-:Y:S01]  /*55b0*/  FADD R44, R44, -R36.reuse ;  /* 0x800000242c2c7221 */ /* 0x100fe20000000000 */
[--C-:B------:R-:W-:Y:S01]  /*55c0*/  FADD R47, R47, -R36.reuse ;  /* 0x800000242f2f7221 */ /* 0x100fe20000000000 */
[--C-:B0-----:R-:W-:Y:S01]  /*55d0*/  FADD R10, R99, -R36.reuse ;  /* 0x80000024630a7221 */ /* 0x101fe20000000000 */
[----:B------:R0:W-:Y:S01]  /*55e0*/  STS.U16 [R48+UR16+0x1c80], R12 ;  /* 0x001c800c30007988 */ /* 0x0001e20008000410 */
[--C-:B------:R-:W-:Y:S01]  /*55f0*/  FADD R46, R46, -R36.reuse ;  /* 0x800000242e2e7221 */ /* 0x100fe20000000000 */
[--C-:B------:R-:W-:Y:S01]  /*5600*/  FADD R50, R50, -R36.reuse ;  /* 0x8000002432327221 */ /* 0x100fe20000000000 */
[----:B-1----:R-:W-:Y:S01]  /*5610*/  LOP3.LUT R11, R2, 0x20, RZ, 0x3c, !PT ;  /* 0x00000020020b7812 */ /* 0x002fe200078e3cff */
[--C-:B------:R-:W-:Y:S01]  /*5620*/  FADD R49, R49, -R36.reuse ;  /* 0x8000002431317221 */ /* 0x100fe20000000000 */
[--C-:B------:R-:W-:Y:S01]  /*5630*/  FADD R56, R118, -R36.reuse ;  /* 0x8000002476387221 */ /* 0x100fe20000000000 */
[--C-:B------:R-:W-:Y:S01]  /*5640*/  FADD R55, R119, -R36.reuse ;  /* 0x8000002477377221 */ /* 0x100fe20000000000 */
[--C-:B------:R-:W-:Y:S01]  /*5650*/  FADD R61, R120, -R36.reuse ;  /* 0x80000024783d7221 */ /* 0x100fe20000000000 */
[----:B------:R-:W-:Y:S01]  /*5660*/  STS.U16 [R11+UR16+0x100], R16 ;  /* 0x000100100b007988 */ /* 0x000fe20008000410 */
[--C-:B------:R-:W-:Y:S01]  /*5670*/  FADD R60, R121, -R36.reuse ;  /* 0x80000024793c7221 */ /* 0x100fe20000000000 */
[----:B0-----:R-:W-:Y:S01]  /*5680*/  FMUL R48, R10, 1.4426950216293334961 ;  /* 0x3fb8aa3b0a307820 */ /* 0x001fe20000400000 */
[--C-:B------:R-:W-:Y:S01]  /*5690*/  FADD R10, R102, -R36.reuse ;  /* 0x80000024660a7221 */ /* 0x100fe20000000000 */
[----:B------:R-:W-:Y:S01]  /*56a0*/  STS.U16 [R11+UR16+0x500], R17 ;  /* 0x000500110b007988 */ /* 0x000fe20008000410 */
[--C-:B------:R-:W-:Y:S01]  /*56b0*/  FADD R59, R122, -R36.reuse ;  /* 0x800000247a3b7221 */ /* 0x100fe20000000000 */
[----:B------:R-:W0:Y:S02]  /*56c0*/  LDC R81, c[0x0][0x3d8] ;  /* 0x0000f600ff517b82 */ /* 0x000e240000000800 */
[----:B------:R1:W-:Y:S06]  /*56d0*/  STS.U16 [R11+UR16+0x900], R14 ;  /* 0x0009000e0b007988 */ /* 0x0003ec0008000410 */
[----:B------:R-:W0:Y:S01]  /*56e0*/  LDC R79, c[0x0][0x3d8] ;  /* 0x0000f600ff4f7b82 */ /* 0x000e220000000800 */
[----:B-1----:R-:W-:Y:S01]  /*56f0*/  FMUL R14, R10, 1.4426950216293334961 ;  /* 0x3fb8aa3b0a0e7820 */ /* 0x002fe20000400000 */
[----:B------:R-:W-:Y:S01]  /*5700*/  FADD R10, R103, -R36 ;  /* 0x80000024670a7221 */ /* 0x000fe20000000000 */
[----:B------:R1:W-:Y:S03]  /*5710*/  STS.U16 [R11+UR16+0xd00], R15 ;  /* 0x000d000f0b007988 */ /* 0x0003e60008000410 */
[----:B------:R-:W-:-:S04]  /*5720*/  FMUL R10, R10, 1.4426950216293334961 ;  /* 0x3fb8aa3b0a0a7820 */ /* 0x000fc80000400000 */
[----:B-1----:R1:W-:Y:S02]  /*5730*/  MUFU.EX2 R15, R10 ;  /* 0x0000000a000f7308 */ /* 0x0023e40000000800 */
[----:B-1----:R-:W-:-:S04]  /*5740*/  FADD R10, R105, -R36 ;  /* 0x80000024690a7221 */ /* 0x002fc80000000000 */
[----:B------:R-:W-:Y:S01]  /*5750*/  FMUL R25, R10, 1.4426950216293334961 ;  /* 0x3fb8aa3b0a197820 */ /* 0x000fe20000400000 */
[----:B------:R-:W-:-:S04]  /*5760*/  FADD R10, R106, -R36 ;  /* 0x800000246a0a7221 */ /* 0x000fc80000000000 */
[----:B------:R-:W-:-:S04]  /*5770*/  FMUL R10, R10, 1.4426950216293334961 ;  /* 0x3fb8aa3b0a0a7820 */ /* 0x000fc80000400000 */
[----:B------:R1:W-:Y:S01]  /*5780*/  MUFU.EX2 R27, R10 ;  /* 0x0000000a001b7308 */ /* 0x0003e20000000800 */
[----:B------:R-:W-:Y:S01]  /*5790*/  FMUL R80, R80, 1.4426950216293334961 ;  /* 0x3fb8aa3b50507820 */ /* 0x000fe20000400000 */
[----:B-1----:R-:W-:-:S04]  /*57a0*/  FADD R10, R107, -R36 ;  /* 0x800000246b0a7221 */ /* 0x002fc80000000000 */
[----:B------:R-:W-:Y:S01]  /*57b0*/  FMUL R28, R10, 1.4426950216293334961 ;  /* 0x3fb8aa3b0a1c7820 */ /* 0x000fe20000400000 */
[--C-:B------:R-:W-:Y:S01]  /*57c0*/  FADD R10, R110, -R36.reuse ;  /* 0x800000246e0a7221 */ /* 0x100fe20000000000 */
[----:B------:R-:W-:Y:S03]  /*57d0*/  STS.U16 [R11+UR16+0x1100], R13 ;  /* 0x0011000d0b007988 */ /* 0x000fe60008000410 */
[----:B------:R-:W-:Y:S01]  /*57e0*/  FMUL R10, R10, 1.4426950216293334961 ;  /* 0x3fb8aa3b0a0a7820 */ /* 0x000fe20000400000 */
[----:B------:R-:W-:Y:S01]  /*57f0*/  STS.U16 [R11+UR16+0x1500], R20 ;  /* 0x001500140b007988 */ /* 0x000fe20008000410 */
[----:B------:R-:W1:Y:S03]  /*5800*/  MUFU.EX2 R80, R80 ;  /* 0x0000005000507308 */ /* 0x000e660000000800 */
[----:B------:R-:W-:Y:S04]  /*5810*/  STS.U16 [R11+UR16+0x1900], R19 ;  /* 0x001900130b007988 */ /* 0x000fe80008000410 */
[----:B------:R0:W-:Y:S01]  /*5820*/  STS.U16 [R11+UR16+0x1d00], R18 ;  /* 0x001d00120b007988 */ /* 0x0001e20008000410 */
[----:B------:R-:W-:Y:S01]  /*5830*/  FMUL R83, R83, 1.4426950216293334961 ;  /* 0x3fb8aa3b53537820 */ /* 0x000fe20000400000 */
[----:B------:R-:W-:Y:S01]  /*5840*/  FMUL R82, R82, 1.4426950216293334961 ;  /* 0x3fb8aa3b52527820 */ /* 0x000fe20000400000 */
[----:B0-----:R0:W-:Y:S02]  /*5850*/  MUFU.EX2 R18, R10 ;  /* 0x0000000a00127308 */ /* 0x0011e40000000800 */
[----:B0-----:R-:W-:-:S04]  /*5860*/  FADD R10, R113, -R36 ;  /* 0x80000024710a7221 */ /* 0x001fc80000000000 */
[----:B------:R-:W-:Y:S02]  /*5870*/  FMUL R10, R10, 1.4426950216293334961 ;  /* 0x3fb8aa3b0a0a7820 */ /* 0x000fe40000400000 */
[----:B------:R-:W0:Y:S08]  /*5880*/  MUFU.EX2 R83, R83 ;  /* 0x0000005300537308 */ /* 0x000e300000000800 */
[----:B------:R0:W-:Y:S02]  /*5890*/  MUFU.EX2 R23, R10 ;  /* 0x0000000a00177308 */ /* 0x0001e40000000800 */
[----:B0-----:R-:W-:-:S06]  /*58a0*/  FADD R10, R71, R67 ;  /* 0x00000043470a7221 */ /* 0x001fcc0000000000 */
[----:B------:R-:W0:Y:S01]  /*58b0*/  MUFU.EX2 R82, R82 ;  /* 0x0000005200527308 */ /* 0x000e220000000800 */
[----:B------:R-:W-:-:S04]  /*58c0*/  FADD R10, R70, R10 ;  /* 0x0000000a460a7221 */ /* 0x000fc80000000000 */
[----:B-1----:R-:W-:-:S04]  /*58d0*/  FADD R10, R80, R10 ;  /* 0x0000000a500a7221 */ /* 0x002fc80000000000 */
[----:B------:R-:W-:Y:S01]  /*58e0*/  FADD R10, R66, R10 ;  /* 0x0000000a420a7221 */ /* 0x000fe20000000000 */
[----:B------:R-:W-:-:S03]  /*58f0*/  FMUL R54, R54, 1.4426950216293334961 ;  /* 0x3fb8aa3b36367820 */ /* 0x000fc60000400000 */
[----:B------:R-:W-:Y:S01]  /*5900*/  FADD R10, R83, R10 ;  /* 0x0000000a530a7221 */ /* 0x000fe20000000000 */
[----:B------:R-:W-:-:S03]  /*5910*/  FMUL R58, R58, 1.4426950216293334961 ;  /* 0x3fb8aa3b3a3a7820 */ /* 0x000fc60000400000 */
[----:B0-----:R-:W-:Y:S01]  /*5920*/  FADD R10, R82, R10 ;  /* 0x0000000a520a7221 */ /* 0x001fe20000000000 */
[----:B------:R-:W0:Y:S01]  /*5930*/  MUFU.EX2 R54, R54 ;  /* 0x0000003600367308 */ /* 0x000e220000000800 */
[----:B------:R-:W-:Y:S02]  /*5940*/  FMUL R40, R40, 1.4426950216293334961 ;  /* 0x3fb8aa3b28287820 */ /* 0x000fe40000400000 */
[----:B------:R-:W-:Y:S01]  /*5950*/  FADD R10, R64, R10 ;  /* 0x0000000a400a7221 */ /* 0x000fe20000000000 */
[----:B------:R-:W-:-:S03]  /*5960*/  FMUL R57, R57, 1.4426950216293334961 ;  /* 0x3fb8aa3b39397820 */ /* 0x000fc60000400000 */
[----:B------:R-:W-:Y:S01]  /*5970*/  FADD R10, R65, R10 ;  /* 0x0000000a410a7221 */ /* 0x000fe20000000000 */
[----:B------:R-:W1:Y:S01]  /*5980*/  MUFU.EX2 R58, R58 ;  /* 0x0000003a003a7308 */ /* 0x000e620000000800 */
[----:B------:R-:W-:Y:S02]  /*5990*/  FMUL R53, R53, 1.4426950216293334961 ;  /* 0x3fb8aa3b35357820 */ /* 0x000fe40000400000 */
[----:B------:R-:W-:-:S05]  /*59a0*/  FADD R10, R63, R10 ;  /* 0x0000000a3f0a7221 */ /* 0x000fca0000000000 */
[----:B------:R-:W1:Y:S01]  /*59b0*/  MUFU.EX2 R40, R40 ;  /* 0x0000002800287308 */ /* 0x000e620000000800 */
[----:B------:R-:W-:Y:S01]  /*59c0*/  FADD R10, R62, R10 ;  /* 0x0000000a3e0a7221 */ /* 0x000fe20000000000 */
[----:B------:R-:W-:-:S06]  /*59d0*/  FMUL R52, R52, 1.4426950216293334961 ;  /* 0x3fb8aa3b34347820 */ /* 0x000fcc0000400000 */
[----:B------:R-:W1:Y:S01]  /*59e0*/  MUFU.EX2 R57, R57 ;  /* 0x0000003900397308 */ /* 0x000e620000000800 */
[----:B0-----:R-:W-:Y:S01]  /*59f0*/  FADD R10, R54, R10 ;  /* 0x0000000a360a7221 */ /* 0x001fe20000000000 */
[----:B------:R-:W-:-:S06]  /*5a00*/  FMUL R12, R91, 1.4426950216293334961 ;  /* 0x3fb8aa3b5b0c7820 */ /* 0x000fcc0000400000 */
[----:B------:R-:W0:Y:S01]  /*5a10*/  MUFU.EX2 R53, R53 ;  /* 0x0000003500357308 */ /* 0x000e220000000800 */
[----:B-1----:R-:W-:Y:S01]  /*5a20*/  FADD R10, R58, R10 ;  /* 0x0000000a3a0a7221 */ /* 0x002fe20000000000 */
[----:B------:R-:W-:-:S06]  /*5a30*/  FMUL R51, R51, 1.4426950216293334961 ;  /* 0x3fb8aa3b33337820 */ /* 0x000fcc0000400000 */
[----:B------:R-:W1:Y:S01]  /*5a40*/  MUFU.EX2 R52, R52 ;  /* 0x0000003400347308 */ /* 0x000e620000000800 */
[----:B------:R-:W-:Y:S01]  /*5a50*/  FADD R10, R40, R10 ;  /* 0x0000000a280a7221 */ /* 0x000fe20000000000 */
[----:B------:R-:W-:-:S06]  /*5a60*/  FMUL R16, R89, 1.4426950216293334961 ;  /* 0x3fb8aa3b59107820 */ /* 0x000fcc0000400000 */
[----:B------:R-:W1:Y:S01]  /*5a70*/  MUFU.EX2 R12, R12 ;  /* 0x0000000c000c7308 */ /* 0x000e620000000800 */
[----:B------:R-:W-:-:S07]  /*5a80*/  FADD R10, R57, R10 ;  /* 0x0000000a390a7221 */ /* 0x000fce0000000000 */
[----:B------:R-:W1:Y:S01]  /*5a90*/  MUFU.EX2 R51, R51 ;  /* 0x0000003300337308 */ /* 0x000e620000000800 */
[----:B0-----:R-:W-:-:S07]  /*5aa0*/  FADD R10, R53, R10 ;  /* 0x0000000a350a7221 */ /* 0x001fce0000000000 */
[----:B------:R-:W0:Y:S01]  /*5ab0*/  MUFU.EX2 R16, R16 ;  /* 0x0000001000107308 */ /* 0x000e220000000800 */
[----:B-1----:R-:W-:-:S07]  /*5ac0*/  FADD R10, R52, R10 ;  /* 0x0000000a340a7221 */ /* 0x002fce0000000000 */
[----:B------:R-:W1:Y:S01]  /*5ad0*/  MUFU.EX2 R48, R48 ;  /* 0x0000003000307308 */ /* 0x000e620000000800 */
[----:B------:R-:W-:-:S07]  /*5ae0*/  FADD R10, R12, R10 ;  /* 0x0000000a0c0a7221 */ /* 0x000fce0000000000 */
[----:B------:R-:W3:Y:S01]  /*5af0*/  MUFU.EX2 R14, R14 ;  /* 0x0000000e000e7308 */ /* 0x000ee20000000800 */
[----:B------:R-:W-:-:S04]  /*5b00*/  FADD R10, R51, R10 ;  /* 0x0000000a330a7221 */ /* 0x000fc80000000000 */
[----:B0-----:R-:W-:-:S03]  /*5b10*/  FADD R10, R16, R10 ;  /* 0x0000000a100a7221 */ /* 0x001fc60000000000 */
[----:B------:R-:W0:Y:S01]  /*5b20*/  MUFU.EX2 R24, R24 ;  /* 0x0000001800187308 */ /* 0x000e220000000800 */
[----:B-1----:R-:W-:Y:S01]  /*5b30*/  FADD R10, R48, R10 ;  /* 0x0000000a300a7221 */ /* 0x002fe20000000000 */
[----:B------:R-:W-:-:S06]  /*5b40*/  FMUL R17, R104, 1.4426950216293334961 ;  /* 0x3fb8aa3b68117820 */ /* 0x000fcc0000400000 */
[----:B------:R-:W1:Y:S01]  /*5b50*/  MUFU.EX2 R25, R25 ;  /* 0x0000001900197308 */ /* 0x000e620000000800 */
[----:B---3--:R-:W-:-:S04]  /*5b60*/  FADD R10, R14, R10 ;  /* 0x0000000a0e0a7221 */ /* 0x008fc80000000000 */
[----:B------:R-:W-:-:S03]  /*5b70*/  FADD R10, R15, R10 ;  /* 0x0000000a0f0a7221 */ /* 0x000fc60000000000 */
[----:B------:R-:W3:Y:S01]  /*5b80*/  MUFU.EX2 R17, R17 ;  /* 0x0000001100117308 */ /* 0x000ee20000000800 */
[----:B0-----:R-:W-:Y:S01]  /*5b90*/  FADD R10, R24, R10 ;  /* 0x0000000a180a7221 */ /* 0x001fe20000000000 */
[----:B------:R-:W-:-:S06]  /*5ba0*/  FMUL R26, R87, 1.4426950216293334961 ;  /* 0x3fb8aa3b571a7820 */ /* 0x000fcc0000400000 */
[----:B------:R-:W0:Y:S01]  /*5bb0*/  MUFU.EX2 R28, R28 ;  /* 0x0000001c001c7308 */ /* 0x000e220000000800 */
[----:B-1----:R-:W-:Y:S01]  /*5bc0*/  FADD R10, R25, R10 ;  /* 0x0000000a190a7221 */ /* 0x002fe20000000000 */
[----:B------:R-:W-:Y:S01]  /*5bd0*/  FMUL R19, R111, 1.4426950216293334961 ;  /* 0x3fb8aa3b6f137820 */ /* 0x000fe20000400000 */
[----:B------:R-:W-:Y:S02]  /*5be0*/  LOP3.LUT R11, R2, 0x30, RZ, 0x3c, !PT ;  /* 0x00000030020b7812 */ /* 0x000fe400078e3cff */
[----:B------:R-:W-:-:S03]  /*5bf0*/  FADD R10, R27, R10 ;  /* 0x0000000a1b0a7221 */ /* 0x000fc60000000000 */
[----:B------:R-:W1:Y:S01]  /*5c00*/  MUFU.EX2 R26, R26 ;  /* 0x0000001a001a7308 */ /* 0x000e620000000800 */
[----:B------:R-:W-:Y:S01]  /*5c10*/  STS.U16 [R11+UR16+0x180], R21 ;  /* 0x000180150b007988 */ /* 0x000fe20008000410 */
[----:B---3--:R-:W-:Y:S01]  /*5c20*/  FADD R10, R17, R10 ;  /* 0x0000000a110a7221 */ /* 0x008fe20000000000 */
[----:B------:R-:W-:Y:S02]  /*5c30*/  FMUL R20, R86, 1.4426950216293334961 ;  /* 0x3fb8aa3b56147820 */ /* 0x000fe40000400000 */
[----:B------:R3:W-:Y:S03]  /*5c40*/  STS.U16 [R11+UR16+0x580], R22 ;  /* 0x000580160b007988 */ /* 0x0007e60008000410 */
[----:B------:R-:W1:Y:S01]  /*5c50*/  MUFU.EX2 R19, R19 ;  /* 0x0000001300137308 */ /* 0x000e620000000800 */
[----:B0-----:R-:W-:Y:S01]  /*5c60*/  FADD R10, R28, R10 ;  /* 0x0000000a1c0a7221 */ /* 0x001fe20000000000 */
[----:B---3--:R-:W-:-:S06]  /*5c70*/  FADD R22, R112, -R36 ;  /* 0x8000002470167221 */ /* 0x008fcc0000000000 */
[----:B------:R-:W0:Y:S01]  /*5c80*/  MUFU.EX2 R20, R20 ;  /* 0x0000001400147308 */ /* 0x000e220000000800 */
[----:B------:R-:W-:Y:S01]  /*5c90*/  FMUL R22, R22, 1.4426950216293334961 ;  /* 0x3fb8aa3b16167820 */ /* 0x000fe20000400000 */
[----:B------:R3:W-:Y:S01]  /*5ca0*/  STS.U16 [R11+UR16+0x980], R32 ;  /* 0x000980200b007988 */ /* 0x0007e20008000410 */
[----:B------:R-:W-:Y:S01]  /*5cb0*/  FADD R10, R18, R10 ;  /* 0x0000000a120a7221 */ /* 0x000fe20000000000 */
[----:B------:R-:W-:Y:S02]  /*5cc0*/  FMUL R21, R39, 1.4426950216293334961 ;  /* 0x3fb8aa3b27157820 */ /* 0x000fe40000400000 */
[----:B------:R-:W-:Y:S02]  /*5cd0*/  STS.U16 [R11+UR16+0xd80], R33 ;  /* 0x000d80210b007988 */ /* 0x000fe40008000410 */
[----:B------:R-:W0:Y:S01]  /*5ce0*/  MUFU.EX2 R22, R22 ;  /* 0x0000001600167308 */ /* 0x000e220000000800 */
[----:B-1----:R-:W-:Y:S01]  /*5cf0*/  FADD R10, R26, R10 ;  /* 0x0000000a1a0a7221 */ /* 0x002fe20000000000 */
[----:B---3--:R-:W-:Y:S01]  /*5d00*/  FMUL R32, R114, 1.4426950216293334961 ;  /* 0x3fb8aa3b72207820 */ /* 0x008fe20000400000 */
[----:B------:R-:W-:Y:S02]  /*5d10*/  STS.U16 [R11+UR16+0x1180], R34 ;  /* 0x001180220b007988 */ /* 0x000fe40008000410 */
[----:B------:R-:W-:-:S02]  /*5d20*/  FADD R10, R19, R10 ;  /* 0x0000000a130a7221 */ /* 0x000fc40000000000 */
[----:B------:R-:W-:Y:S01]  /*5d30*/  STS.U16 [R11+UR16+0x1580], R35 ;  /* 0x001580230b007988 */ /* 0x000fe20008000410 */
[----:B------:R-:W1:Y:S01]  /*5d40*/  MUFU.EX2 R32, R32 ;  /* 0x0000002000207308 */ /* 0x000e620000000800 */
[----:B------:R-:W-:Y:S02]  /*5d50*/  FMUL R39, R41, 1.4426950216293334961 ;  /* 0x3fb8aa3b29277820 */ /* 0x000fe40000400000 */
[----:B------:R-:W-:Y:S04]  /*5d60*/  STS.U16 [R11+UR16+0x1980], R38 ;  /* 0x001980260b007988 */ /* 0x000fe80008000410 */
[----:B------:R3:W-:Y:S01]  /*5d70*/  STS.U16 [R11+UR16+0x1d80], R37 ;  /* 0x001d80250b007988 */ /* 0x0007e20008000410 */
[----:B------:R-:W0:Y:S01]  /*5d80*/  MUFU.EX2 R21, R21 ;  /* 0x0000001500157308 */ /* 0x000e220000000800 */
[----:B------:R-:W-:Y:S01]  /*5d90*/  FADD R10, R23, R10 ;  /* 0x0000000a170a7221 */ /* 0x000fe20000000000 */
[----:B---3--:R-:W-:-:S06]  /*5da0*/  FADD R37, R115, -R36 ;  /* 0x8000002473257221 */ /* 0x008fcc0000000000 */
[----:B------:R-:W3:Y:S01]  /*5db0*/  MUFU.EX2 R39, R39 ;  /* 0x0000002700277308 */ /* 0x000ee20000000800 */
[----:B------:R-:W-:Y:S01]  /*5dc0*/  FMUL R37, R37, 1.4426950216293334961 ;  /* 0x3fb8aa3b25257820 */ /* 0x000fe20000400000 */
[----:B0-----:R-:W-:Y:S01]  /*5dd0*/  FADD R10, R20, R10 ;  /* 0x0000000a140a7221 */ /* 0x001fe20000000000 */
[----:B------:R-:W-:Y:S01]  /*5de0*/  FMUL R42, R42, 1.4426950216293334961 ;  /* 0x3fb8aa3b2a2a7820 */ /* 0x000fe20000400000 */
[----:B------:R-:W-:Y:S02]  /*5df0*/  FADD R41, R43, -R36 ;  /* 0x800000242b297221 */ /* 0x000fe40000000000 */
[----:B------:R-:W-:Y:S02]  /*5e00*/  FADD R10, R22, R10 ;  /* 0x0000000a160a7221 */ /* 0x000fe40000000000 */
[----:B------:R-:W0:Y:S01]  /*5e10*/  MUFU.EX2 R37, R37 ;  /* 0x0000002500257308 */ /* 0x000e220000000800 */
[----:B------:R-:W-:Y:S01]  /*5e20*/  FMUL R41, R41, 1.4426950216293334961 ;  /* 0x3fb8aa3b29297820 */ /* 0x000fe20000400000 */
[----:B------:R-:W-:Y:S01]  /*5e30*/  FMUL R44, R44, 1.4426950216293334961 ;  /* 0x3fb8aa3b2c2c7820 */ /* 0x000fe20000400000 */
[----:B-1----:R-:W-:Y:S01]  /*5e40*/  FADD R10, R32, R10 ;  /* 0x0000000a200a7221 */ /* 0x002fe20000000000 */
[----:B------:R-:W-:-:S04]  /*5e50*/  FADD R43, R45, -R36 ;  /* 0x800000242d2b7221 */ /* 0x000fc80000000000 */
[----:B------:R-:W1:Y:S01]  /*5e60*/  MUFU.EX2 R42, R42 ;  /* 0x0000002a002a7308 */ /* 0x000e620000000800 */
[----:B------:R-:W-:Y:S01]  /*5e70*/  FADD R10, R21, R10 ;  /* 0x0000000a150a7221 */ /* 0x000fe20000000000 */
[----:B------:R-:W-:-:S06]  /*5e80*/  FMUL R43, R43, 1.4426950216293334961 ;  /* 0x3fb8aa3b2b2b7820 */ /* 0x000fcc0000400000 */
[----:B------:R-:W1:Y:S01]  /*5e90*/  MUFU.EX2 R41, R41 ;  /* 0x0000002900297308 */ /* 0x000e620000000800 */
[----:B---3--:R-:W-:Y:S01]  /*5ea0*/  FADD R10, R39, R10 ;  /* 0x0000000a270a7221 */ /* 0x008fe20000000000 */
[----:B------:R-:W-:-:S06]  /*5eb0*/  FMUL R47, R47, 1.4426950216293334961 ;  /* 0x3fb8aa3b2f2f7820 */ /* 0x000fcc0000400000 */
[----:B------:R-:W3:Y:S01]  /*5ec0*/  MUFU.EX2 R44, R44 ;  /* 0x0000002c002c7308 */ /* 0x000ee20000000800 */
[----:B0-----:R-:W-:Y:S01]  /*5ed0*/  FADD R10, R37, R10 ;  /* 0x0000000a250a7221 */ /* 0x001fe20000000000 */
[----:B------:R-:W-:Y:S01]  /*5ee0*/  FMUL R46, R46, 1.4426950216293334961 ;  /* 0x3fb8aa3b2e2e7820 */ /* 0x000fe20000400000 */
[----:B------:R-:W-:-:S05]  /*5ef0*/  LOP3.LUT R13, R2, 0x40, RZ, 0x3c, !PT ;  /* 0x00000040020d7812 */ /* 0x000fca00078e3cff */
[----:B------:R-:W0:Y:S01]  /*5f00*/  MUFU.EX2 R43, R43 ;  /* 0x0000002b002b7308 */ /* 0x000e220000000800 */
[----:B-1----:R-:W-:Y:S01]  /*5f10*/  FADD R10, R42, R10 ;  /* 0x0000000a2a0a7221 */ /* 0x002fe20000000000 */
[----:B------:R-:W-:-:S06]  /*5f20*/  FMUL R50, R50, 1.4426950216293334961 ;  /* 0x3fb8aa3b32327820 */ /* 0x000fcc0000400000 */
[----:B------:R-:W1:Y:S01]  /*5f30*/  MUFU.EX2 R47, R47 ;  /* 0x0000002f002f7308 */ /* 0x000e620000000800 */
[----:B------:R-:W-:Y:S01]  /*5f40*/  FADD R10, R41, R10 ;  /* 0x0000000a290a7221 */ /* 0x000fe20000000000 */
[----:B------:R-:W-:Y:S01]  /*5f50*/  FMUL R49, R49, 1.4426950216293334961 ;  /* 0x3fb8aa3b31317820 */ /* 0x000fe20000400000 */
[----:B--2---:R-:W-:Y:S05]  /*5f60*/  STS.U16 [R13+UR16+0x200], R31 ;  /* 0x0002001f0d007988 */ /* 0x004fea0008000410 */
[----:B------:R-:W2:Y:S01]  /*5f70*/  MUFU.EX2 R46, R46 ;  /* 0x0000002e002e7308 */ /* 0x000ea20000000800 */
[----:B------:R-:W-:Y:S01]  /*5f80*/  STS.U16 [R13+UR16+0x600], R29 ;  /* 0x0006001d0d007988 */ /* 0x000fe20008000410 */
[----:B------:R-:W-:-:S03]  /*5f90*/  FMUL R56, R56, 1.4426950216293334961 ;  /* 0x3fb8aa3b38387820 */ /* 0x000fc60000400000 */
[----:B------:R3:W-:Y:S03]  /*5fa0*/  STS.U16 [R13+UR16+0xa00], R8 ;  /* 0x000a00080d007988 */ /* 0x0007e60008000410 */
[----:B------:R-:W0:Y:S01]  /*5fb0*/  MUFU.EX2 R50, R50 ;  /* 0x0000003200327308 */ /* 0x000e220000000800 */
[----:B------:R-:W-:Y:S01]  /*5fc0*/  STS.U16 [R13+UR16+0xe00], R30 ;  /* 0x000e001e0d007988 */ /* 0x000fe20008000410 */
[----:B------:R-:W-:Y:S01]  /*5fd0*/  FMUL R55, R55, 1.4426950216293334961 ;  /* 0x3fb8aa3b37377820 */ /* 0x000fe20000400000 */
[----:B---3--:R-:W-:-:S05]  /*5fe0*/  FADD R8, R44, R10 ;  /* 0x0000000a2c087221 */ /* 0x008fca0000000000 */
[----:B------:R-:W3:Y:S01]  /*5ff0*/  MUFU.EX2 R49, R49 ;  /* 0x0000003100317308 */ /* 0x000ee20000000800 */
[----:B------:R0:W-:Y:S01]  /*6000*/  STS.U16 [R13+UR16+0x1200], R6 ;  /* 0x001200060d007988 */ /* 0x0001e20008000410 */
[----:B------:R-:W-:Y:S01]  /*6010*/  FMUL R61, R61, 1.4426950216293334961 ;  /* 0x3fb8aa3b3d3d7820 */ /* 0x000fe20000400000 */
[----:B------:R-:W-:Y:S01]  /*6020*/  FADD R35, R150, -R36 ;  /* 0x8000002496237221 */ /* 0x000fe20000000000 */
[----:B------:R-:W-:-:S04]  /*6030*/  LOP3.LUT R150, R2, 0x50, RZ, 0x3c, !PT ;  /* 0x0000005002967812 */ /* 0x000fc800078e3cff */
[----:B------:R-:W3:Y:S01]  /*6040*/  MUFU.EX2 R56, R56 ;  /* 0x0000003800387308 */ /* 0x000ee20000000800 */
[----:B0-----:R-:W-:-:S04]  /*6050*/  FADD R6, R43, R8 ;  /* 0x000000082b067221 */ /* 0x001fc80000000000 */
[----:B-1----:R-:W-:-:S03]  /*6060*/  FADD R6, R47, R6 ;  /* 0x000000062f067221 */ /* 0x002fc60000000000 */
[----:B------:R-:W0:Y:S01]  /*6070*/  MUFU.EX2 R55, R55 ;  /* 0x0000003700377308 */ /* 0x000e220000000800 */
[----:B----4-:R1:W-:Y:S01]  /*6080*/  STS.U16 [R13+UR16+0x1600], R7 ;  /* 0x001600070d007988 */ /* 0x0103e20008000410 */
[----:B------:R-:W-:Y:S01]  /*6090*/  FMUL R60, R60, 1.4426950216293334961 ;  /* 0x3fb8aa3b3c3c7820 */ /* 0x000fe20000400000 */
[----:B--2---:R-:W-:Y:S02]  /*60a0*/  FADD R6, R46, R6 ;  /* 0x000000062e067221 */ /* 0x004fe40000000000 */
[----:B------:R-:W-:Y:S01]  /*60b0*/  STS.U16 [R13+UR16+0x1a00], R9 ;  /* 0x001a00090d007988 */ /* 0x000fe20008000410 */
[----:B------:R-:W-:Y:S02]  /*60c0*/  FMUL R59, R59, 1.4426950216293334961 ;  /* 0x3fb8aa3b3b3b7820 */ /* 0x000fe40000400000 */
[----:B------:R-:W2:Y:S01]  /*60d0*/  MUFU.EX2 R61, R61 ;  /* 0x0000003d003d7308 */ /* 0x000ea20000000800 */
[----:B------:R-:W-:Y:S01]  /*60e0*/  STS.U16 [R13+UR16+0x1e00], R4 ;  /* 0x001e00040d007988 */ /* 0x000fe20008000410 */
[----:B------:R-:W-:-:S03]  /*60f0*/  FADD R11, R123, -R36 ;  /* 0x800000247b0b7221 */ /* 0x000fc60000000000 */
[----:B------:R4:W-:Y:S01]  /*6100*/  STS.U16 [R150+UR16+0x280], R5 ;  /* 0x0002800596007988 */ /* 0x0009e20008000410 */
[----:B-1----:R-:W-:Y:S02]  /*6110*/  LOP3.LUT R7, R2, 0x50, RZ, 0x3c, !PT ;  /* 0x0000005002077812 */ /* 0x002fe400078e3cff */
[----:B------:R-:W1:Y:S01]  /*6120*/  MUFU.EX2 R60, R60 ;  /* 0x0000003c003c7308 */ /* 0x000e620000000800 */
[----:B------:R-:W-:Y:S01]  /*6130*/  FMUL R29, R11, 1.4426950216293334961 ;  /* 0x3fb8aa3b0b1d7820 */ /* 0x000fe20000400000 */
[----:B------:R-:W-:Y:S01]  /*6140*/  FADD R45, R126, -R36 ;  /* 0x800000247e2d7221 */ /* 0x000fe20000000000 */
[----:B----4-:R-:W-:-:S05]  /*6150*/  FADD R5, R50, R6 ;  /* 0x0000000632057221 */ /* 0x010fca0000000000 */
[----:B------:R-:W4:Y:S01]  /*6160*/  MUFU.EX2 R59, R59 ;  /* 0x0000003b003b7308 */ /* 0x000f220000000800 */
[----:B---3--:R-:W-:Y:S01]  /*6170*/  FADD R7, R49, R5 ;  /* 0x0000000531077221 */ /* 0x008fe20000000000 */
[----:B------:R-:W-:Y:S01]  /*6180*/  FMUL R45, R45, 1.4426950216293334961 ;  /* 0x3fb8aa3b2d2d7820 */ /* 0x000fe20000400000 */
[----:B------:R-:W-:Y:S02]  /*6190*/  FADD R30, R127, -R36 ;  /* 0x800000247f1e7221 */ /* 0x000fe40000000000 */
[----:B------:R-:W-:-:S03]  /*61a0*/  FADD R8, R56, R7 ;  /* 0x0000000738087221 */ /* 0x000fc60000000000 */
[----:B------:R-:W3:Y:S01]  /*61b0*/  MUFU.EX2 R29, R29 ;  /* 0x0000001d001d7308 */ /* 0x000ee20000000800 */
[----:B------:R-:W-:Y:S01]  /*61c0*/  FMUL R30, R30, 1.4426950216293334961 ;  /* 0x3fb8aa3b1e1e7820 */ /* 0x000fe20000400000 */
[----:B0-----:R-:W-:Y:S01]  /*61d0*/  FADD R10, R55, R8 ;  /* 0x00000008370a7221 */ /* 0x001fe20000000000 */
[----:B------:R-:W-:Y:S01]  /*61e0*/  FMUL R35, R35, 1.4426950216293334961 ;  /* 0x3fb8aa3b23237820 */ /* 0x000fe20000400000 */
[----:B------:R-:W-:Y:S02]  /*61f0*/  FADD R31, R128, -R36 ;  /* 0x80000024801f7221 */ /* 0x000fe40000000000 */
[----:B--2---:R-:W-:Y:S02]  /*6200*/  FADD R11, R61, R10 ;  /* 0x0000000a3d0b7221 */ /* 0x004fe40000000000 */
[----:B------:R-:W0:Y:S01]  /*6210*/  MUFU.EX2 R45, R45 ;  /* 0x0000002d002d7308 */ /* 0x000e220000000800 */
[----:B------:R-:W-:Y:S01]  /*6220*/  FADD R13, R129, -R36 ;  /* 0x80000024810d7221 */ /* 0x000fe20000000000 */
[----:B------:R-:W-:Y:S01]  /*6230*/  FMUL R31, R31, 1.4426950216293334961 ;  /* 0x3fb8aa3b1f1f7820 */ /* 0x000fe20000400000 */
[----:B-1----:R-:W-:Y:S01]  /*6240*/  FADD R33, R60, R11 ;  /* 0x0000000b3c217221 */ /* 0x002fe20000000000 */
[----:B------:R-:W-:-:S02]  /*6250*/  IMAD R81, R81, 0x6, RZ ;  /* 0x0000000651517824 */ /* 0x000fc400078e02ff */
[----:B------:R-:W-:Y:S02]  /*6260*/  FMUL R13, R13, 1.4426950216293334961 ;  /* 0x3fb8aa3b0d0d7820 */ /* 0x000fe40000400000 */
[----:B------:R-:W1:Y:S01]  /*6270*/  MUFU.EX2 R30, R30 ;  /* 0x0000001e001e7308 */ /* 0x000e620000000800 */
[----:B----4-:R-:W-:Y:S01]  /*6280*/  FADD R33, R59, R33 ;  /* 0x000000213b217221 */ /* 0x010fe20000000000 */
[----:B------:R-:W-:Y:S01]  /*6290*/  IADD3 R128, P6, PT, R242, R68, RZ ;  /* 0x00000044f2807210 */ /* 0x000fe20007fde0ff */
[----:B------:R-:W-:Y:S01]  /*62a0*/  IMAD R79, R79, 0x2a, RZ ;  /* 0x0000002a4f4f7824 */ /* 0x000fe200078e02ff */
[----:B------:R-:W-:Y:S01]  /*62b0*/  F2FP.BF16.F32.PACK_AB R10, R40, R58 ;  /* 0x0000003a280a723e */ /* 0x000fe200000010ff */
[----:B------:R-:W-:-:S03]  /*62c0*/  FADD R34, R226, -R36 ;  /* 0x80000024e2227221 */ /* 0x000fc60000000000 */
[----:B------:R-:W2:Y:S01]  /*62d0*/  MUFU.EX2 R35, R35 ;  /* 0x0000002300237308 */ /* 0x000ea20000000800 */
[----:B------:R-:W-:Y:S01]  /*62e0*/  LEA.HI.X.SX32 R129, R81, R69, 0x1, P6 ;  /* 0x0000004551817211 */ /* 0x000fe200030f0eff */
[----:B------:R-:W-:Y:S01]  /*62f0*/  FMUL R34, R34, 1.4426950216293334961 ;  /* 0x3fb8aa3b22227820 */ /* 0x000fe20000400000 */
[----:B------:R-:W-:Y:S02]  /*6300*/  IADD3 R114, P6, PT, R79, R68, RZ ;  /* 0x000000444f727210 */ /* 0x000fe40007fde0ff */
[----:B------:R-:W4:Y:S03]  /*6310*/  LDC R79, c[0x0][0x3d8] ;  /* 0x0000f600ff4f7b82 */ /* 0x000f260000000800 */
[----:B------:R0:W-:Y:S01]  /*6320*/  MUFU.EX2 R40, R13 ;  /* 0x0000000d00287308 */ /* 0x0001e20000000800 */
[----:B------:R-:W-:-:S07]  /*6330*/  F2FP.BF16.F32.PACK_AB R15, R24, R15 ;  /* 0x0000000f180f723e */ /* 0x000fce00000010ff */
[----:B------:R-:W2:Y:S01]  /*6340*/  MUFU.EX2 R31, R31 ;  /* 0x0000001f001f7308 */ /* 0x000ea20000000800 */
[----:B0-----:R-:W-:Y:S01]  /*6350*/  F2FP.BF16.F32.PACK_AB R13, R16, R51 ;  /* 0x00000033100d723e */ /* 0x001fe200000010ff */
[----:B---3--:R-:W-:-:S04]  /*6360*/  FADD R16, R29, R33 ;  /* 0x000000211d107221 */ /* 0x008fc80000000000 */
[----:B------:R-:W-:Y:S02]  /*6370*/  FADD R24, R45, R16 ;  /* 0x000000102d187221 */ /* 0x000fe40000000000 */
[----:B------:R-:W0:Y:S02]  /*6380*/  MUFU.EX2 R34, R34 ;  /* 0x0000002200227308 */ /* 0x000e240000000800 */
[----:B-1----:R-:W-:-:S04]  /*6390*/  FADD R24, R30, R24 ;  /* 0x000000181e187221 */ /* 0x002fc80000000000 */
[----:B--2---:R-:W-:Y:S01]  /*63a0*/  FADD R24, R35, R24 ;  /* 0x0000001823187221 */ /* 0x004fe20000000000 */
[----:B------:R-:W-:-:S03]  /*63b0*/  F2FP.BF16.F32.PACK_AB R20, R22, R20 ;  /* 0x000000141614723e */ /* 0x000fc600000010ff */
[----:B------:R-:W-:Y:S01]  /*63c0*/  FADD R24, R31, R24 ;  /* 0x000000181f187221 */ /* 0x000fe20000000000 */
[----:B------:R-:W-:-:S03]  /*63d0*/  F2FP.BF16.F32.PACK_AB R22, R37, R39 ;  /* 0x000000272516723e */ /* 0x000fc600000010ff */
[----:B------:R-:W-:Y:S01]  /*63e0*/  FADD R37, R40, R24 ;  /* 0x0000001828257221 */ /* 0x000fe20000000000 */
[----:B------:R-:W-:Y:S02]  /*63f0*/  F2FP.BF16.F32.PACK_AB R21, R21, R32 ;  /* 0x000000201515723e */ /* 0x000fe400000010ff */
[C---:B0-----:R-:W-:Y:S01]  /*6400*/  F2FP.BF16.F32.PACK_AB R32, R34.reuse, R40 ;  /* 0x000000282220723e */ /* 0x041fe200000010ff */
[----:B------:R-:W-:Y:S01]  /*6410*/  FADD R37, R34, R37 ;  /* 0x0000002522257221 */ /* 0x000fe20000000000 */
[----:B------:R-:W-:Y:S01]  /*6420*/  IMAD R34, R227, 0xe, RZ ;  /* 0x0000000ee3227824 */ /* 0x000fe200078e02ff */
[----:B------:R-:W-:Y:S01]  /*6430*/  IADD3 R120, P3, PT, R72, R68, RZ ;  /* 0x0000004448787210 */ /* 0x000fe20007f7e0ff */
[----:B----4-:R-:W-:Y:S02]  /*6440*/  IMAD R79, R79, 0x3a, RZ ;  /* 0x0000003a4f4f7824 */ /* 0x010fe400078e02ff */
[----:B------:R-:W-:Y:S01]  /*6450*/  FADD R38, R156, -R36 ;  /* 0x800000249c267221 */ /* 0x000fe20000000000 */
[----:B------:R-:W-:-:S02]  /*6460*/  LEA.HI.X.SX32 R121, R34, R69, 0x1, P3 ;  /* 0x0000004522797211 */ /* 0x000fc400018f0eff */
[----:B------:R-:W-:Y:S01]  /*6470*/  IADD3 R106, P3, PT, R79, R68, RZ ;  /* 0x000000444f6a7210 */ /* 0x000fe20007f7e0ff */
[----:B------:R-:W-:Y:S01]  /*6480*/  FMUL R33, R38, 1.4426950216293334961 ;  /* 0x3fb8aa3b26217820 */ /* 0x000fe20000400000 */
[----:B------:R-:W0:Y:S01]  /*6490*/  LDC R79, c[0x0][0x3d8] ;  /* 0x0000f600ff4f7b82 */ /* 0x000e220000000800 */
[----:B------:R-:W-:-:S04]  /*64a0*/  FADD R38, R157, -R36 ;  /* 0x800000249d267221 */ /* 0x000fc80000000000 */
[----:B------:R-:W-:Y:S01]  /*64b0*/  FMUL R38, R38, 1.4426950216293334961 ;  /* 0x3fb8aa3b26267820 */ /* 0x000fe20000400000 */
[----:B------:R-:W1:Y:S01]  /*64c0*/  MUFU.EX2 R33, R33 ;  /* 0x0000002100217308 */ /* 0x000e620000000800 */
[----:B------:R-:W-:Y:S02]  /*64d0*/  F2FP.BF16.F32.PACK_AB R19, R23, R19 ;  /* 0x000000131713723e */ /* 0x000fe400000010ff */
[----:B------:R-:W-:Y:S01]  /*64e0*/  F2FP.BF16.F32.PACK_AB R23, R41, R42 ;  /* 0x0000002a2917723e */ /* 0x000fe200000010ff */
[----:B------:R-:W-:-:S04]  /*64f0*/  IMAD R42, R227, 0x15, RZ ;  /* 0x00000015e32a7824 */ /* 0x000fc800078e02ff */
[----:B------:R-:W2:Y:S01]  /*6500*/  MUFU.EX2 R38, R38 ;  /* 0x0000002600267308 */ /* 0x000ea20000000800 */
[----:B------:R-:W-:Y:S01]  /*6510*/  F2FP.BF16.F32.PACK_AB R31, R31, R35 ;  /* 0x000000231f1f723e */ /* 0x000fe200000010ff */
[C---:B------:R-:W-:Y:S01]  /*6520*/  IMAD R40, R227.reuse, 0xd, RZ ;  /* 0x0000000de3287824 */ /* 0x040fe200078e02ff */
[----:B------:R-:W-:Y:S01]  /*6530*/  LEA.HI.X.SX32 R115, R42, R69, 0x1, P6 ;  /* 0x000000452a737211 */ /* 0x000fe200030f0eff */
[----:B------:R-:W-:Y:S01]  /*6540*/  IMAD R35, R227, 0x1e, RZ ;  /* 0x0000001ee3237824 */ /* 0x000fe200078e02ff */
[-C--:B------:R-:W-:Y:S01]  /*6550*/  IADD3 R122, P4, PT, R243, R68.reuse, RZ ;  /* 0x00000044f37a7210 */ /* 0x080fe20007f9e0ff */
[C---:B------:R-:W-:Y:S01]  /*6560*/  IMAD R94, R227.reuse, 0x4e, RZ ;  /* 0x0000004ee35e7824 */ /* 0x040fe200078e02ff */
[----:B------:R-:W-:Y:S01]  /*6570*/  IADD3 R104, P6, PT, R74, R68, RZ ;  /* 0x000000444a687210 */ /* 0x000fe20007fde0ff */
[----:B------:R-:W-:Y:S01]  /*6580*/  IMAD R39, R227, 0x7, RZ ;  /* 0x00000007e3277824 */ /* 0x000fe200078e02ff */
[----:B------:R-:W-:Y:S01]  /*6590*/  F2FP.BF16.F32.PACK_AB R16, R27, R25 ;  /* 0x000000191b10723e */ /* 0x000fe200000010ff */
[----:B-1----:R-:W-:Y:S01]  /*65a0*/  FADD R37, R33, R37 ;  /* 0x0000002521257221 */ /* 0x002fe20000000000 */
[----:B------:R-:W-:Y:S01]  /*65b0*/  F2FP.BF16.F32.PACK_AB R25, R46, R47 ;  /* 0x0000002f2e19723e */ /* 0x000fe200000010ff */
[----:B------:R-:W-:Y:S01]  /*65c0*/  IMAD R47, R227, 0x27, RZ ;  /* 0x00000027e32f7824 */ /* 0x000fe200078e02ff */
[----:B------:R-:W-:Y:S01]  /*65d0*/  F2FP.BF16.F32.PACK_AB R7, R64, R82 ;  /* 0x000000524007723e */ /* 0x000fe200000010ff */
[----:B0-----:R-:W-:Y:S01]  /*65e0*/  IMAD R79, R79, 0x16, RZ ;  /* 0x000000164f4f7824 */ /* 0x001fe200078e02ff */
[----:B------:R-:W-:Y:S01]  /*65f0*/  IADD3 R126, P5, PT, R34, R68, RZ ;  /* 0x00000044227e7210 */ /* 0x000fe20007fbe0ff */
[----:B------:R-:W-:Y:S01]  /*6600*/  IMAD R82, R227, 0x6a, RZ ;  /* 0x0000006ae3527824 */ /* 0x000fe200078e02ff */
[----:B------:R-:W-:-:S02]  /*6610*/  LEA.HI.X.SX32 R123, R40, R69, 0x1, P4 ;  /* 0x00000045287b7211 */ /* 0x000fc400020f0eff */
[-C--:B------:R-:W-:Y:S02]  /*6620*/  LEA.HI.X.SX32 R105, R35, R69.reuse, 0x1, P6 ;  /* 0x0000004523697211 */ /* 0x080fe400030f0eff */
[-C--:B------:R-:W-:Y:S02]  /*6630*/  IADD3 R112, P4, PT, R73, R68.reuse, RZ ;  /* 0x0000004449707210 */ /* 0x080fe40007f9e0ff */
[----:B------:R-:W-:Y:S01]  /*6640*/  IADD3 R94, P6, PT, R94, R68, RZ ;  /* 0x000000445e5e7210 */ /* 0x000fe20007fde0ff */
[C---:B------:R-:W-:Y:S01]  /*6650*/  IMAD R41, R227.reuse, 0xf, RZ ;  /* 0x0000000fe3297824 */ /* 0x040fe200078e02ff */
[----:B------:R-:W-:Y:S01]  /*6660*/  F2FP.BF16.F32.PACK_AB R9, R54, R62 ;  /* 0x0000003e3609723e */ /* 0x000fe200000010ff */
[----:B--2---:R-:W-:Y:S01]  /*6670*/  FADD R62, R38, R37 ;  /* 0x00000025263e7221 */ /* 0x004fe20000000000 */
[----:B------:R-:W-:Y:S01]  /*6680*/  F2FP.BF16.F32.PACK_AB R18, R26, R18 ;  /* 0x000000121a12723e */ /* 0x000fe200000010ff */
[----:B------:R-:W-:Y:S01]  /*6690*/  IMAD R37, R227, 0x2e, RZ ;  /* 0x0000002ee3257824 */ /* 0x000fe200078e02ff */
[-C--:B------:R-:W-:Y:S01]  /*66a0*/  LEA.HI.X.SX32 R127, R39, R69.reuse, 0x1, P5 ;  /* 0x00000045277f7211 */ /* 0x080fe200028f0eff */
[----:B------:R-:W-:Y:S01]  /*66b0*/  IMAD R98, R227, 0x4a, RZ ;  /* 0x0000004ae3627824 */ /* 0x000fe200078e02ff */
[----:B------:R-:W-:Y:S01]  /*66c0*/  F2FP.BF16.F32.PACK_AB R26, R49, R50 ;  /* 0x00000032311a723e */ /* 0x000fe200000010ff */
[----:B------:R-:W-:Y:S01]  /*66d0*/  IMAD R51, R227, 0x35, RZ ;  /* 0x00000035e3337824 */ /* 0x000fe200078e02ff */
[----:B------:R-:W-:Y:S01]  /*66e0*/  IADD3 R118, P5, PT, R35, R68, RZ ;  /* 0x0000004423767210 */ /* 0x000fe20007fbe0ff */
[----:B------:R-:W-:Y:S01]  /*66f0*/  IMAD R50, R227, 0x7c, RZ ;  /* 0x0000007ce3327824 */ /* 0x000fe200078e02ff */
[----:B------:R-:W-:-:S02]  /*6700*/  LEA.HI.X.SX32 R113, R79, R69, 0x1, P4 ;  /* 0x000000454f717211 */ /* 0x000fc400020f0eff */
[----:B------:R-:W-:Y:S01]  /*6710*/  LEA.HI.X.SX32 R95, R47, R69, 0x1, P6 ;  /* 0x000000452f5f7211 */ /* 0x000fe200030f0eff */
[----:B------:R-:W0:Y:S01]  /*6720*/  LDC R79, c[0x0][0x3d8] ;  /* 0x0000f600ff4f7b82 */ /* 0x000e220000000800 */
[----:B------:R-:W-:Y:S01]  /*6730*/  IADD3 R82, P6, PT, R82, R68, RZ ;  /* 0x0000004452527210 */ /* 0x000fe20007fde0ff */
[----:B------:R-:W-:Y:S01]  /*6740*/  FADD R35, R239, -R36 ;  /* 0x80000024ef237221 */ /* 0x000fe20000000000 */
[----:B------:R-:W-:Y:S01]  /*6750*/  F2FP.BF16.F32.PACK_AB R24, R43, R44 ;  /* 0x0000002c2b18723e */ /* 0x000fe200000010ff */
[----:B------:R-:W-:Y:S01]  /*6760*/  IMAD R43, R227, 0x17, RZ ;  /* 0x00000017e32b7824 */ /* 0x000fe200078e02ff */
[----:B------:R-:W-:Y:S01]  /*6770*/  F2FP.BF16.F32.PACK_AB R6, R83, R66 ;  /* 0x000000425306723e */ /* 0x000fe200000010ff */
[C---:B------:R-:W-:Y:S01]  /*6780*/  IMAD R46, R227.reuse, 0x25, RZ ;  /* 0x00000025e32e7824 */ /* 0x040fe200078e02ff */
[----:B------:R-:W-:Y:S01]  /*6790*/  F2FP.BF16.F32.PACK_AB R33, R38, R33 ;  /* 0x000000212621723e */ /* 0x000fe200000010ff */
[----:B------:R-:W-:Y:S01]  /*67a0*/  IMAD R38, R227, 0x3e, RZ ;  /* 0x0000003ee3267824 */ /* 0x000fe200078e02ff */
[----:B------:R-:W-:Y:S01]  /*67b0*/  LEA.HI.X.SX32 R119, R41, R69, 0x1, P5 ;  /* 0x0000004529777211 */ /* 0x000fe200028f0eff */
[----:B------:R-:W-:Y:S01]  /*67c0*/  IMAD R88, R227, 0x5c, RZ ;  /* 0x0000005ce3587824 */ /* 0x000fe200078e02ff */
[----:B------:R-:W-:-:S02]  /*67d0*/  IADD3 R110, P5, PT, R37, R68, RZ ;  /* 0x00000044256e7210 */ /* 0x000fc40007fbe0ff */
[-C--:B------:R-:W-:Y:S02]  /*67e0*/  IADD3 R98, P4, PT, R98, R68.reuse, RZ ;  /* 0x0000004462627210 */ /* 0x080fe40007f9e0ff */
[----:B------:R-:W-:Y:S01]  /*67f0*/  LEA.HI.X.SX32 R83, R51, R69, 0x1, P6 ;  /* 0x0000004533537211 */ /* 0x000fe200030f0eff */
[----:B------:R-:W-:Y:S01]  /*6800*/  FMUL R35, R35, 1.4426950216293334961 ;  /* 0x3fb8aa3b23237820 */ /* 0x000fe20000400000 */
[-C--:B------:R-:W-:Y:S01]  /*6810*/  IADD3 R72, P6, PT, R50, R68.reuse, RZ ;  /* 0x0000004432487210 */ /* 0x080fe20007fde0ff */
[----:B------:R-:W-:Y:S01]  /*6820*/  FADD R34, R238, -R36 ;  /* 0x80000024ee227221 */ /* 0x000fe20000000000 */
[----:B------:R-:W-:Y:S02]  /*6830*/  F2FP.BF16.F32.PACK_AB R8, R63, R65 ;  /* 0x000000413f08723e */ /* 0x000fe400000010ff */
[----:B------:R-:W1:Y:S01]  /*6840*/  LDC R63, c[0x0][0x3d8] ;  /* 0x0000f600ff3f7b82 */ /* 0x000e620000000800 */
[-C--:B------:R-:W-:Y:S02]  /*6850*/  LEA.HI.X.SX32 R111, R43, R69.reuse, 0x1, P5 ;  /* 0x000000452b6f7211 */ /* 0x080fe400028f0eff */
[----:B------:R-:W-:Y:S01]  /*6860*/  LEA.HI.X.SX32 R99, R46, R69, 0x1, P4 ;  /* 0x000000452e637211 */ /* 0x000fe200020f0eff */
[----:B------:R-:W-:Y:S01]  /*6870*/  FMUL R34, R34, 1.4426950216293334961 ;  /* 0x3fb8aa3b22227820 */ /* 0x000fe20000400000 */
[----:B------:R-:W-:-:S02]  /*6880*/  IADD3 R102, P5, PT, R38, R68, RZ ;  /* 0x0000004426667210 */ /* 0x000fc40007fbe0ff */
[----:B------:R-:W-:Y:S02]  /*6890*/  IADD3 R88, P4, PT, R88, R68, RZ ;  /* 0x0000004458587210 */ /* 0x000fe40007f9e0ff */
[-C--:B------:R-:W-:Y:S01]  /*68a0*/  LEA.HI.X.SX32 R73, R38, R69.reuse, 0x1, P6 ;  /* 0x0000004526497211 */ /* 0x080fe200030f0eff */
[--C-:B------:R-:W-:Y:S01]  /*68b0*/  FADD R38, R240, -R36.reuse ;  /* 0x80000024f0267221 */ /* 0x100fe20000000000 */
[----:B------:R-:W2:Y:S01]  /*68c0*/  MUFU.EX2 R35, R35 ;  /* 0x0000002300237308 */ /* 0x000ea20000000800 */
[----:B------:R-:W-:Y:S01]  /*68d0*/  LEA.HI.X.SX32 R89, R37, R69, 0x1, P4 ;  /* 0x0000004525597211 */ /* 0x000fe200020f0eff */
[----:B------:R-:W-:Y:S01]  /*68e0*/  FADD R37, R241, -R36 ;  /* 0x80000024f1257221 */ /* 0x000fe20000000000 */
[----:B------:R-:W-:Y:S01]  /*68f0*/  FMUL R38, R38, 1.4426950216293334961 ;  /* 0x3fb8aa3b26267820 */ /* 0x000fe20000400000 */
[----:B------:R-:W-:Y:S02]  /*6900*/  IMAD R44, R227, 0x1d, RZ ;  /* 0x0000001de32c7824 */ /* 0x000fe400078e02ff */
[----:B------:R-:W-:-:S02]  /*6910*/  FMUL R37, R37, 1.4426950216293334961 ;  /* 0x3fb8aa3b25257820 */ /* 0x000fc40000400000 */
[----:B------:R-:W3:Y:S01]  /*6920*/  MUFU.EX2 R34, R34 ;  /* 0x0000002200227308 */ /* 0x000ee20000000800 */
[----:B------:R-:W-:Y:S01]  /*6930*/  F2FP.BF16.F32.PACK_AB R30, R30, R45 ;  /* 0x0000002d1e1e723e */ /* 0x000fe200000010ff */
[C---:B------:R-:W-:Y:S02]  /*6940*/  IMAD R96, R227.reuse, 0x4c, RZ ;  /* 0x0000004ce3607824 */ /* 0x040fe400078e02ff */
[C---:B------:R-:W-:Y:S02]  /*6950*/  IMAD R45, R227.reuse, 0x1f, RZ ;  /* 0x0000001fe32d7824 */ /* 0x040fe400078e02ff */
[----:B------:R-:W-:Y:S02]  /*6960*/  IMAD R90, R227, 0x5a, RZ ;  /* 0x0000005ae35a7824 */ /* 0x000fe400078e02ff */
[----:B------:R-:W4:Y:S01]  /*6970*/  MUFU.EX2 R38, R38 ;  /* 0x0000002600267308 */ /* 0x000f220000000800 */
[----:B------:R-:W-:Y:S01]  /*6980*/  LEA.HI.X.SX32 R107, R44, R69, 0x1, P3 ;  /* 0x000000452c6b7211 */ /* 0x000fe200018f0eff */
[----:B0-----:R-:W-:Y:S01]  /*6990*/  IMAD R79, R79, 0x26, RZ ;  /* 0x000000264f4f7824 */ /* 0x001fe200078e02ff */
[----:B------:R-:W-:Y:S01]  /*69a0*/  F2FP.BF16.F32.PACK_AB R14, R14, R48 ;  /* 0x000000300e0e723e */ /* 0x000fe200000010ff */
[C---:B------:R-:W-:Y:S01]  /*69b0*/  IMAD R86, R227.reuse, 0x5e, RZ ;  /* 0x0000005ee3567824 */ /* 0x040fe200078e02ff */
[----:B------:R-:W-:Y:S01]  /*69c0*/  IADD3 R96, P3, PT, R96, R68, RZ ;  /* 0x0000004460607210 */ /* 0x000fe20007f7e0ff */
[----:B------:R-:W-:-:S02]  /*69d0*/  IMAD R48, R227, 0x2d, RZ ;  /* 0x0000002de3307824 */ /* 0x000fc400078e02ff */
[----:B------:R-:W0:Y:S01]  /*69e0*/  MUFU.EX2 R37, R37 ;  /* 0x0000002500257308 */ /* 0x000e220000000800 */
[----:B------:R-:W-:Y:S01]  /*69f0*/  F2FP.BF16.F32.PACK_AB R5, R80, R70 ;  /* 0x000000465005723e */ /* 0x000fe200000010ff */
[----:B------:R-:W-:Y:S01]  /*6a00*/  IMAD R80, R227, 0x6c, RZ ;  /* 0x0000006ce3507824 */ /* 0x000fe200078e02ff */
[-C--:B------:R-:W-:Y:S02]  /*6a10*/  LEA.HI.X.SX32 R103, R45, R69.reuse, 0x1, P5 ;  /* 0x000000452d677211 */ /* 0x080fe400028f0eff */
[-C--:B------:R-:W-:Y:S01]  /*6a20*/  IADD3 R90, P5, PT, R90, R68.reuse, RZ ;  /* 0x000000445a5a7210 */ /* 0x080fe20007fbe0ff */
[----:B------:R-:W-:Y:S01]  /*6a30*/  IMAD R49, R227, 0x2f, RZ ;  /* 0x0000002fe3317824 */ /* 0x000fe200078e02ff */
[-C--:B------:R-:W-:Y:S01]  /*6a40*/  LEA.HI.X.SX32 R97, R79, R69.reuse, 0x1, P3 ;  /* 0x000000454f617211 */ /* 0x080fe200018f0eff */
[----:B--2---:R-:W-:Y:S01]  /*6a50*/  FADD R62, R35, R62 ;  /* 0x0000003e233e7221 */ /* 0x004fe20000000000 */
[C---:B------:R-:W-:Y:S01]  /*6a60*/  IMAD R78, R227.reuse, 0x6e, RZ ;  /* 0x0000006ee34e7824 */ /* 0x040fe200078e02ff */
[-C--:B------:R-:W-:Y:S01]  /*6a70*/  IADD3 R86, P3, PT, R86, R68.reuse, RZ ;  /* 0x0000004456567210 */ /* 0x080fe20007f7e0ff */
[----:B------:R-:W-:Y:S01]  /*6a80*/  IMAD R75, R227, 0x7a, RZ ;  /* 0x0000007ae34b7824 */ /* 0x000fe200078e02ff */
[----:B------:R-:W-:Y:S01]  /*6a90*/  LEA.HI.X.SX32 R91, R48, R69, 0x1, P5 ;  /* 0x00000045305b7211 */ /* 0x000fe200028f0eff */
[----:B-1----:R-:W-:Y:S01]  /*6aa0*/  IMAD R63, R63, 0x36, RZ ;  /* 0x000000363f3f7824 */ /* 0x002fe200078e02ff */
[----:B------:R-:W-:Y:S01]  /*6ab0*/  IADD3 R80, P5, PT, R80, R68, RZ ;  /* 0x0000004450507210 */ /* 0x000fe20007fbe0ff */
[----:B------:R-:W-:Y:S01]  /*6ac0*/  IMAD R70, R227, 0x7e, RZ ;  /* 0x0000007ee3467824 */ /* 0x000fe200078e02ff */
[----:B------:R-:W-:Y:S01]  /*6ad0*/  F2FP.BF16.F32.PACK_AB R11, R53, R57 ;  /* 0x00000039350b723e */ /* 0x000fe200000010ff */
[----:B---3--:R-:W-:Y:S01]  /*6ae0*/  FADD R62, R34, R62 ;  /* 0x0000003e223e7221 */ /* 0x008fe20000000000 */
[----:B------:R-:W-:Y:S01]  /*6af0*/  F2FP.BF16.F32.PACK_AB R12, R12, R52 ;  /* 0x000000340c0c723e */ /* 0x000fe200000010ff */
[----:B------:R-:W-:Y:S01]  /*6b00*/  IMAD R53, R227, 0x37, RZ ;  /* 0x00000037e3357824 */ /* 0x000fe200078e02ff */
[-C--:B------:R-:W-:Y:S01]  /*6b10*/  LEA.HI.X.SX32 R87, R49, R69.reuse, 0x1, P3 ;  /* 0x0000004531577211 */ /* 0x080fe200018f0eff */
[C---:B------:R-:W-:Y:S01]  /*6b20*/  IMAD R52, R227.reuse, 0x3d, RZ ;  /* 0x0000003de3347824 */ /* 0x040fe200078e02ff */
[-C--:B------:R-:W-:Y:S01]  /*6b30*/  IADD3 R78, P4, PT, R78, R68.reuse, RZ ;  /* 0x000000444e4e7210 */ /* 0x080fe20007f9e0ff */
[----:B------:R-:W-:Y:S01]  /*6b40*/  IMAD R227, R227, 0x3f, RZ ;  /* 0x0000003fe3e37824 */ /* 0x000fe200078e02ff */
[----:B------:R-:W-:Y:S01]  /*6b50*/  IADD3 R74, P3, PT, R75, R68, RZ ;  /* 0x000000444b4a7210 */ /* 0x000fe20007f7e0ff */
[----:B----4-:R-:W-:Y:S01]  /*6b60*/  FADD R62, R38, R62 ;  /* 0x0000003e263e7221 */ /* 0x010fe20000000000 */
[----:B------:R-:W-:-:S02]  /*6b70*/  LEA.HI.X.SX32 R81, R63, R69, 0x1, P5 ;  /* 0x000000453f517211 */ /* 0x000fc400028f0eff */
[----:B------:R-:W-:Y:S02]  /*6b80*/  IADD3 R70, P5, PT, R70, R68, RZ ;  /* 0x0000004446467210 */ /* 0x000fe40007fbe0ff */
[----:B------:R-:W-:Y:S02]  /*6b90*/  F2FP.BF16.F32.PACK_AB R17, R28, R17 ;  /* 0x000000111c11723e */ /* 0x000fe400000010ff */
[----:B------:R-:W-:Y:S02]  /*6ba0*/  F2FP.BF16.F32.PACK_AB R27, R55, R56 ;  /* 0x00000038371b723e */ /* 0x000fe400000010ff */
[----:B------:R-:W-:Y:S02]  /*6bb0*/  F2FP.BF16.F32.PACK_AB R28, R60, R61 ;  /* 0x0000003d3c1c723e */ /* 0x000fe400000010ff */
[----:B------:R-:W-:Y:S02]  /*6bc0*/  F2FP.BF16.F32.PACK_AB R29, R29, R59 ;  /* 0x0000003b1d1d723e */ /* 0x000fe400000010ff */
[----:B------:R-:W-:-:S02]  /*6bd0*/  LEA.HI.X.SX32 R79, R53, R69, 0x1, P4 ;  /* 0x00000045354f7211 */ /* 0x000fc400020f0eff */
[----:B------:R-:W-:Y:S01]  /*6be0*/  LEA.HI.X.SX32 R75, R52, R69, 0x1, P3 ;  /* 0x00000045344b7211 */ /* 0x000fe200018f0eff */
[----:B0-----:R-:W-:Y:S01]  /*6bf0*/  FADD R62, R37, R62 ;  /* 0x0000003e253e7221 */ /* 0x001fe20000000000 */
[----:B------:R-:W-:Y:S02]  /*6c00*/  F2FP.BF16.F32.PACK_AB R4, R67, R71 ;  /* 0x000000474304723e */ /* 0x000fe400000010ff */
[----:B------:R-:W-:Y:S02]  /*6c10*/  PRMT R59, RZ, 0x7610, R59 ;  /* 0x00007610ff3b7816 */ /* 0x000fe4000000003b */
[----:B------:R-:W-:Y:S02]  /*6c20*/  PRMT R56, RZ, 0x7610, R56 ;  /* 0x00007610ff387816 */ /* 0x000fe40000000038 */
[----:B------:R-:W-:Y:S02]  /*6c30*/  PRMT R53, RZ, 0x7610, R53 ;  /* 0x00007610ff357816 */ /* 0x000fe40000000035 */
[----:B------:R-:W-:Y:S01]  /*6c40*/  PRMT R50, RZ, 0x7610, R50 ;  /* 0x00007610ff327816 */ /* 0x000fe20000000032 */
[----:B------:R0:W5:Y:S01]  /*6c50*/  @P1 LDG.E.U16 R59, desc[UR28][R122.64] ;  /* 0x0000001c7a3b1981 */ /* 0x000162000c1e1500 */
[----:B------:R-:W-:-:S02]  /*6c60*/  PRMT R47, RZ, 0x7610, R47 ;  /* 0x00007610ff2f7816 */ /* 0x000fc4000000002f */
[----:B------:R-:W-:Y:S01]  /*6c70*/  PRMT R44, RZ, 0x7610, R44 ;  /* 0x00007610ff2c7816 */ /* 0x000fe2000000002c */
[----:B------:R0:W5:Y:S01]  /*6c80*/  @P1 LDG.E.U16 R56, desc[UR28][R114.64] ;  /* 0x0000001c72381981 */ /* 0x000162000c1e1500 */
[----:B------:R-:W-:Y:S02]  /*6c90*/  PRMT R41, RZ, 0x7610, R41 ;  /* 0x00007610ff297816 */ /* 0x000fe40000000029 */
[----:B------:R-:W-:Y:S01]  /*6ca0*/  PRMT R61, RZ, 0x7610, R61 ;  /* 0x00007610ff3d7816 */ /* 0x000fe2000000003d */
[----:B------:R0:W5:Y:S01]  /*6cb0*/  @P1 LDG.E.U16 R53, desc[UR28][R106.64] ;  /* 0x0000001c6a351981 */ /* 0x000162000c1e1500 */
        /* <DEDUP_REMOVED lines=22> */
[----:B------:R-:W-:Y:S01]  /*6e20*/  LEA.HI.X.SX32 R71, R227, R69, 0x1, P5 ;  /* 0x00000045e3477211 */ /* 0x000fe200028f0eff */
[----:B------:R0:W5:Y:S01]  /*6e30*/  @P1 LDG.E.U16 R52, desc[UR28][R104.64] ;  /* 0x0000001c68341981 */ /* 0x000162000c1e1500 */
[----:B------:R-:W-:Y:S02]  /*6e40*/  F2FP.BF16.F32.PACK_AB R34, R34, R35 ;  /* 0x000000232222723e */ /* 0x000fe400000010ff */
[----:B------:R-:W-:Y:S01]  /*6e50*/  F2FP.BF16.F32.PACK_AB R35, R37, R38 ;  /* 0x000000262523723e */ /* 0x000fe200000010ff */
[----:B------:R0:W5:Y:S04]  /*6e60*/  @P1 LDG.E.U16 R49, desc[UR28][R96.64] ;  /* 0x0000001c60311981 */ /* 0x000168000c1e1500 */
        /* <DEDUP_REMOVED lines=11> */
[----:B------:R0:W1:Y:S01]  /*6f20*/  SHFL.BFLY PT, R38, R62, 0x10, 0x1f ;  /* 0x0e001f003e267f89 */ /* 0x00006200000e0000 */
[----:B------:R-:W-:Y:S05]  /*6f30*/  @!P1 BRA `(.L_x_9) ;  /* 0x0000000000089947 */ /* 0x000fea0003800000 */
[----:B------:R2:W-:Y:S01]  /*6f40*/  STTM.16dp32bit_t0_t15.x32 tmem[UR18+0x40], R4 ;  /* 0x00004004000079ed */ /* 0x0005e20008a80012 */
[----:B------:R2:W-:Y:S02]  /*6f50*/  STTM.16dp32bit_t16_t31.x32 tmem[UR18+0x60], R4 ;  /* 0x00006004000079ed */ /* 0x0005e40008aa0012 */
.L_x_9:
[----:B-----5:R-:W-:Y:S01]  /*6f60*/  STS.U16 [R150+UR16+0x680], R59 ;  /* 0x0006803b96007988 */ /* 0x020fe20008000410 */
[----:B--2---:R-:W-:Y:S01]  /*6f70*/  LOP3.LUT R5, R2, 0x60, RZ, 0x3c, !PT ;  /* 0x0000006002057812 */ /* 0x004fe200078e3cff */
[----:B------:R-:W-:Y:S01]  /*6f80*/  FADD R37, -R36, -INF ;  /* 0xff80000024257421 */ /* 0x000fe20000000100 */
[----:B------:R-:W-:Y:S01]  /*6f90*/  LOP3.LUT R4, R2, 0x70, RZ, 0x3c, !PT ;  /* 0x0000007002047812 */ /* 0x000fe200078e3cff */
[----:B------:R-:W-:Y:S01]  /*6fa0*/  STS.U16 [R150+UR16+0xa80], R56 ;  /* 0x000a803896007988 */ /* 0x000fe20008000410 */
[----:B------:R-:W-:Y:S01]  /*6fb0*/  UIADD3 UR22, UPT, UPT, UR22, -0x40, URZ ;  /* 0xffffffc016167890 */ /* 0x000fe2000fffe0ff */
[----:B------:R-:W-:Y:S02]  /*6fc0*/  FMUL R37, R37, 1.4426950216293334961 ;  /* 0x3fb8aa3b25257820 */ /* 0x000fe40000400000 */
[----:B------:R-:W-:Y:S04]  /*6fd0*/  STS.U16 [R150+UR16+0xe80], R53 ;  /* 0x000e803596007988 */ /* 0x000fe80008000410 */
[----:B------:R-:W-:Y:S01]  /*6fe0*/  STS.U16 [R150+UR16+0x1280], R50 ;  /* 0x0012803296007988 */ /* 0x000fe20008000410 */
[----:B------:R-:W2:Y:S03]  /*6ff0*/  MUFU.EX2 R37, R37 ;  /* 0x0000002500257308 */ /* 0x000ea60000000800 */
        /* <DEDUP_REMOVED lines=19> */
[----:B------:R-:W4:Y:S02]  /*7130*/  FENCE.VIEW.ASYNC.T ;  /* 0x00000000000073c6 */ /* 0x000f240000000200 */
[----:B----4-:R-:W-:Y:S06]  /*7140*/  BAR.SYNC.DEFER_BLOCKING 0x0 ;  /* 0x0000000000007b1d */ /* 0x010fec0000010000 */
[----:B---3--:R-:W3:Y:S01]  /*7150*/  LDTM.16dp32bit_t0_t15.x32 R4, tmem[UR18] ;  /* 0x00000012000479ee */ /* 0x008ee20008a80000 */
[----:B------:R-:W4:Y:S01]  /*7160*/  LDTM.16dp32bit_t16_t31.x32 R4, tmem[UR18+0x20] ;  /* 0x00002012000479ee */ /* 0x000f220008aa0000 */
[----:B------:R-:W-:Y:S01]  /*7170*/  NOP ;  /* 0x0000000000007918 */ /* 0x000fe20000000000 */
[----:B--2---:R-:W-:Y:S05]  /*7180*/  @!P1 BRA `(.L_x_10) ;  /* 0x0000000000889947 */ /* 0x004fea0003800000 */
[C---:B---34-:R-:W-:Y:S01]  /*7190*/  FMUL R4, R37.reuse, R4 ;  /* 0x0000000425047220 */ /* 0x058fe20000400000 */
[C---:B------:R-:W-:Y:S01]  /*71a0*/  FMUL R5, R37.reuse, R5 ;  /* 0x0000000525057220 */ /* 0x040fe20000400000 */
        /* <DEDUP_REMOVED lines=29> */
[----:B------:R-:W-:-:S04]  /*7380*/  FMUL R35, R37, R35 ;  /* 0x0000002325237220 */ /* 0x000fc80000400000 */
[----:B------:R2:W-:Y:S01]  /*7390*/  STTM.16dp32bit_t0_t15.x32 tmem[UR18], R4 ;  /* 0x00000004000079ed */ /* 0x0005e20008a80012 */
[----:B------:R2:W-:Y:S02]  /*73a0*/  STTM.16dp32bit_t16_t31.x32 tmem[UR18+0x20], R4 ;  /* 0x00002004000079ed */ /* 0x0005e40008aa0012 */
.L_x_10:
[----:B----4-:R-:W4:Y:S02]  /*73b0*/  FENCE.VIEW.ASYNC.T ;  /* 0x00000000000073c6 */ /* 0x010f240000000200 */
[----:B----4-:R-:W-:Y:S01]  /*73c0*/  BAR.SYNC.DEFER_BLOCKING 0x0 ;  /* 0x0000000000007b1d */ /* 0x010fe20000010000 */
[----:B01----:R-:W-:Y:S01]  /*73d0*/  FADD R62, R62, R38 ;  /* 0x000000263e3e7221 */ /* 0x003fe20000000000 */
[----:B------:R-:W-:Y:S02]  /*73e0*/  UISETP.GE.AND UP2, UPT, UR22, 0x1, UPT ;  /* 0x000000011600788c */ /* 0x000fe4000bf46270 */
[----:B------:R-:W-:Y:S01]  /*73f0*/  UIADD3 UR21, UPT, UPT, UR17, 0x40, URZ ;  /* 0x0000004011157890 */ /* 0x000fe2000fffe0ff */
[----:B------:R-:W-:Y:S01]  /*7400*/  FADD R37, R37, R62 ;  /* 0x0000003e25257221 */ /* 0x000fe20000000000 */
[----:B------:R0:W-:Y:S06]  /*7410*/  MEMBAR.ALL.CTA ;  /* 0x0000000000007992 */ /* 0x0001ec0000008000 */
[----:B0-----:R-:W0:Y:S02]  /*7420*/  FENCE.VIEW.ASYNC.S ;  /* 0x00000000000073c6 */ /* 0x001e240000000000 */
[----:B0-----:R-:W-:Y:S06]  /*7430*/  BAR.SYNC.DEFER_BLOCKING 0x0 ;  /* 0x0000000000007b1d */ /* 0x001fec0000010000 */
[----:B------:R-:W-:Y:S05]  /*7440*/  @!P2 BRA `(.L_x_11) ;  /* 0x0000000000c8a947 */ /* 0x000fea0003800000 */
[----:B------:R-:W-:Y:S01]  /*7450*/  USHF.R.U32.HI UR12, URZ, 0x4, UR16 ;  /* 0x00000004ff0c7899 */ /* 0x000fe20008011610 */
[----:B------:R-:W-:Y:S01]  /*7460*/  UMOV UR4, URZ ;  /* 0x000000ff00047c82 */ /* 0x000fe20008000000 */
[----:B------:R-:W-:Y:S02]  /*7470*/  UIADD3 UR6, UPT, UPT, UR17, 0x48, URZ ;  /* 0x0000004811067890 */ /* 0x000fe4000fffe0ff */
[----:B------:R-:W-:Y:S02]  /*7480*/  USGXT.U32 UR12, UR12, 0xe ;  /* 0x0000000e0c0c789a */ /* 0x000fe40008000000 */
[----:B------:R-:W-:Y:S02]  /*7490*/  UIADD3 UR15, UPT, UPT, UR17, 0x50, URZ ;  /* 0x00000050110f7890 */ /* 0x000fe4000fffe0ff */
[----:B------:R-:W-:Y:S02]  /*74a0*/  UIADD3 UR38, UP3, UPT, UR12, 0x2, URZ ;  /* 0x000000020c267890 */ /* 0x000fe4000ff7e0ff */
[----:B------:R-:W-:-:S02]  /*74b0*/  UIADD3 UR23, UPT, UPT, UR17, 0x58, URZ ;  /* 0x0000005811177890 */ /* 0x000fc4000fffe0ff */
[----:B------:R-:W-:Y:S02]  /*74c0*/  UIADD3.X UR39, UPT, UPT, UR4, 0x40004040, URZ, UP3, !UPT ;  /* 0x4000404004277890 */ /* 0x000fe40009ffe4ff */
[----:B------:R-:W-:Y:S02]  /*74d0*/  UIADD3 UR42, UP3, UPT, UR38, 0x2, URZ ;  /* 0x00000002262a7890 */ /* 0x000fe4000ff7e0ff */
[----:B------:R-:W-:Y:S02]  /*74e0*/  UIADD3 UR44, UP4, UPT, UR38, 0x4, URZ ;  /* 0x00000004262c7890 */ /* 0x000fe4000ff9e0ff */
[----:B------:R-:W-:Y:S02]  /*74f0*/  UIADD3.X UR43, UPT, UPT, UR39, URZ, URZ, UP3, !UPT ;  /* 0x000000ff272b7290 */ /* 0x000fe40009ffe4ff */
[----:B------:R-:W-:Y:S02]  /*7500*/  UIADD3.X UR45, UPT, UPT, UR39, URZ, URZ, UP4, !UPT ;  /* 0x000000ff272d7290 */ /* 0x000fe4000a7fe4ff */
[----:B------:R-:W-:Y:S01]  /*7510*/  UIADD3 UR52, UPT, UPT, UR17, 0x60, URZ ;  /* 0x0000006011347890 */ /* 0x000fe2000fffe0ff */
[----:B------:R-:W-:Y:S01]  /*7520*/  UMOV UR4, UR19 ;  /* 0x0000001300047c82 */ /* 0x000fe20008000000 */
[----:B------:R-:W-:Y:S01]  /*7530*/  UMOV UR5, URZ ;  /* 0x000000ff00057c82 */ /* 0x000fe20008000000 */
[----:B------:R-:W-:-:S02]  /*7540*/  UIADD3.64 UR46, UPT, UPT, UR38, 0x1fe, URZ ;  /* 0x000001fe262e7897 */ /* 0x000fc4000fffe0ff */
[----:B------:R-:W-:Y:S02]  /*7550*/  UIADD3 UR53, UPT, UPT, UR17, 0x68, URZ ;  /* 0x0000006811357890 */ /* 0x000fe4000fffe0ff */
[----:B------:R-:W-:Y:S02]  /*7560*/  UIADD3.64 UR48, UPT, UPT, UR38, 0x200, URZ ;  /* 0x0000020026307897 */ /* 0x000fe4000fffe0ff */
[----:B------:R-:W-:Y:S01]  /*7570*/  UIADD3 UR54, UPT, UPT, UR17, 0x70, URZ ;  /* 0x0000007011367890 */ /* 0x000fe2000fffe0ff */
[----:B------:R-:W-:Y:S01]  /*7580*/  UMOV UR56, UR4 ;  /* 0x0000000400387c82 */ /* 0x000fe20008000000 */
[----:B------:R-:W-:Y:S01]  /*7590*/  UIADD3.64 UR50, UPT, UPT, UR38, 0x202, URZ ;  /* 0x0000020226327897 */ /* 0x000fe2000fffe0ff */
[----:B------:R-:W-:Y:S01]  /*75a0*/  UMOV UR10, 0x0 ;  /* 0x00000000000a7882 */ /* 0x000fe20000000000 */
[----:B------:R-:W-:Y:S01]  /*75b0*/  UMOV UR11, 0x4100490 ;  /* 0x04100490000b7882 */ /* 0x000fe20000000000 */
[----:B------:R-:W-:Y:S01]  /*75c0*/  UIADD3 UR55, UPT, UPT, UR17, 0x78, URZ ;  /* 0x0000007811377890 */ /* 0x000fe2000fffe0ff */
[----:B------:R-:W-:Y:S01]  /*75d0*/  UMOV UR13, 0x40004040 ;  /* 0x40004040000d7882 */ /* 0x000fe20000000000 */
[----:B------:R-:W-:Y:S01]  /*75e0*/  UIADD3.64 UR4, UPT, UPT, UR38, 0x204, URZ ;  /* 0x0000020426047897 */ /* 0x000fe2000fffe0ff */
[----:B------:R0:W-:Y:S01]  /*75f0*/  UTCHMMA tmem[UR21], gdesc[UR12], tmem[UR17], tmem[UR10], idesc[UR11], UPT ;  /* 0x00ff0a0c150079ea */ /* 0x0001e2000b800011 */
[----:B------:R-:W-:Y:S01]  /*7600*/  UMOV UR24, 0x0 ;  /* 0x0000000000187882 */ /* 0x000fe20000000000 */
[----:B------:R-:W-:Y:S01]  /*7610*/  UMOV UR25, 0x4100490 ;  /* 0x0410049000197882 */ /* 0x000fe20000000000 */
[----:B------:R-:W-:Y:S01]  /*7620*/  UMOV UR26, 0x0 ;  /* 0x00000000001a7882 */ /* 0x000fe20000000000 */
[----:B------:R-:W-:Y:S01]  /*7630*/  UMOV UR27, 0x4100490 ;  /* 0x04100490001b7882 */ /* 0x000fe20000000000 */
[----:B------:R-:W-:Y:S01]  /*7640*/  UMOV UR32, 0x0 ;  /* 0x0000000000207882 */ /* 0x000fe20000000000 */
[----:B------:R-:W-:Y:S01]  /*7650*/  UMOV UR33, 0x4100490 ;  /* 0x0410049000217882 */ /* 0x000fe20000000000 */
[----:B------:R0:W-:Y:S01]  /*7660*/  UTCHMMA tmem[UR6], gdesc[UR38], tmem[UR17], tmem[UR24], idesc[UR25], UPT ;  /* 0x00ff1826060079ea */ /* 0x0001e2000b800011 */
        /* <DEDUP_REMOVED lines=12> */
[----:B------:R0:W-:Y:S01]  /*7730*/  UTCHMMA tmem[UR54], gdesc[UR50], tmem[UR17], tmem[UR36], idesc[UR37], UPT ;  /* 0x00ff2432360079ea */ /* 0x0001e2000b800011 */
[----:B------:R0:W-:Y:S01]  /*7740*/  UTCHMMA tmem[UR55], gdesc[UR4], tmem[UR17], tmem[UR40], idesc[UR41], UPT ;  /* 0x00ff2804370079ea */ /* 0x0001e2000b800011 */
[----:B------:R0:W-:Y:S01]  /*7750*/  UTCBAR [UR56], URZ ;  /* 0x000000ff380073e9 */ /* 0x0001e200080000ff */
[----:B------:R-:W-:Y:S01]  /*7760*/  NOP ;  /* 0x0000000000007918 */ /* 0x000fe20000000000 */
.L_x_11:
[----:B------:R-:W-:Y:S01]  /*7770*/  FSEL R36, R36, -INF , P1 ;  /* 0xff80000024247808 */ /* 0x000fe20000800000 */
[----:B0-----:R-:W-:Y:S01]  /*7780*/  UMOV UR6, URZ ;  /* 0x000000ff00067c82 */ /* 0x001fe20008000000 */
[----:B------:R-:W-:Y:S01]  /*7790*/  FSEL R150, R37, 1, P1 ;  /* 0x3f80000025967808 */ /* 0x000fe20000800000 */
[----:B------:R-:W-:Y:S06]  /*77a0*/  BRA.U !UP2, `(.L_x_12) ;  /* 0x000000510a707547 */ /* 0x000fec000b800000 */
[----:B------:R-:W-:Y:S01]  /*77b0*/  USHF.L.U32 UR12, UR9, 0x7, URZ ;  /* 0x00000007090c7899 */ /* 0x000fe200080006ff */
[----:B------:R-:W-:Y:S01]  /*77c0*/  SHF.L.U32 R151, R151, 0x7, RZ ;  /* 0x0000000797977819 */ /* 0x000fe200000006ff */
[----:B------:R-:W-:Y:S01]  /*77d0*/  UIADD3 UR9, UPT, UPT, UR16, 0xc000, URZ ;  /* 0x0000c00010097890 */ /* 0x000fe2000fffe0ff */
[----:B------:R-:W-:Y:S01]  /*77e0*/  IMAD.MOV.U32 R157, RZ, RZ, R36 ;  /* 0x000000ffff9d7224 */ /* 0x000fe200078e0024 */
[----:B------:R-:W-:Y:S02]  /*77f0*/  USHF.R.U32.HI UR24, URZ, 0x4, UR8 ;  /* 0x00000004ff187899 */ /* 0x000fe40008011608 */
[----:B------:R-:W-:Y:S01]  /*7800*/  UIADD3 UR8, UPT, UPT, UR16, 0x8000, URZ ;  /* 0x0000800010087890 */ /* 0x000fe2000fffe0ff */
[----:B------:R-:W-:Y:S01]  /*7810*/  IMAD.U32 R156, RZ, RZ, UR12 ;  /* 0x0000000cff9c7e24 */ /* 0x000fe2000f8e00ff */
[----:B------:R-:W-:Y:S02]  /*7820*/  UISETP.NE.U32.AND UP2, UPT, UR14, URZ, UPT ;  /* 0x000000ff0e00728c */ /* 0x000fe4000bf45070 */
[----:B------:R-:W-:-:S02]  /*7830*/  USHF.R.U32.HI UR9, URZ, 0x4, UR9 ;  /* 0x00000004ff097899 */ /* 0x000fc40008011609 */
[----:B------:R-:W-:Y:S02]  /*7840*/  USGXT.U32 UR24, UR24, 0xe ;  /* 0x0000000e1818789a */ /* 0x000fe40008000000 */
[----:B------:R-:W-:Y:S02]  /*7850*/  USHF.R.U32.HI UR14, URZ, 0x4, UR8 ;  /* 0x00000004ff0e7899 */ /* 0x000fe40008011608 */
[----:B------:R-:W-:Y:S02]  /*7860*/  USGXT.U32 UR26, UR9, 0xe ;  /* 0x0000000e091a789a */ /* 0x000fe40008000000 */
[----:B------:R-:W-:Y:S02]  /*7870*/  UIADD3 UR8, UP3, UPT, UR24, 0x2, URZ ;  /* 0x0000000218087890 */ /* 0x000fe4000ff7e0ff */
[----:B------:R-:W-:Y:S01]  /*7880*/  USGXT.U32 UR14, UR14, 0xe ;  /* 0x0000000e0e0e789a */ /* 0x000fe20008000000 */
[----:B------:R-:W-:Y:S01]  /*7890*/  UMOV UR4, URZ ;  /* 0x000000ff00047c82 */ /* 0x000fe20008000000 */
[----:B------:R-:W-:-:S02]  /*78a0*/  UIADD3 UR10, UP4, UPT, UR26, 0x80, URZ ;  /* 0x000000801a0a7890 */ /* 0x000fc4000ff9e0ff */
[----:B------:R-:W-:Y:S02]  /*78b0*/  UIADD3.X UR9, UPT, UPT, UR4, 0x40004040, URZ, UP3, !UPT ;  /* 0x4000404004097890 */ /* 0x000fe40009ffe4ff */
[----:B------:R-:W-:Y:S01]  /*78c0*/  UIADD3 UR30, UP3, UPT, UR14, 0x2, URZ ;  /* 0x000000020e1e7890 */ /* 0x000fe2000ff7e0ff */
[----:B------:R-:W-:Y:S01]  /*78d0*/  UMOV UR6, URZ ;  /* 0x000000ff00067c82 */ /* 0x000fe20008000000 */
[----:B------:R-:W-:Y:S01]  /*78e0*/  UMOV UR5, URZ ;  /* 0x000000ff00057c82 */ /* 0x000fe20008000000 */
[----:B------:R-:W-:Y:S02]  /*78f0*/  UIADD3.X UR11, UPT, UPT, UR6, 0x40004040, URZ, UP4, !UPT ;  /* 0x40004040060b7890 */ /* 0x000fe4000a7fe4ff */
[----:B------:R-:W-:Y:S02]  /*7900*/  UIADD3 UR32, UP4, UPT, UR10, 0x80, URZ ;  /* 0x000000800a207890 */ /* 0x000fe4000ff9e0ff */
[----:B------:R-:W-:Y:S02]  /*7910*/  UIADD3 UR34, UP5, UPT, UR10, 0x100, URZ ;  /* 0x000001000a227890 */ /* 0x000fe4000ffbe0ff */
[----:B------:R-:W-:Y:S01]  /*7920*/  UIADD3.X UR31, UPT, UPT, UR5, 0x40004040, URZ, UP3, !UPT ;  /* 0x40004040051f7890 */ /* 0x000fe20009ffe4ff */
[----:B------:R-:W0:Y:S01]  /*7930*/  LDCU UR67, c[0x0][0x3a8] ;  /* 0x00007500ff4377ac */ /* 0x000e220008000800 */
[----:B------:R-:W-:-:S02]  /*7940*/  UIADD3.X UR33, UPT, UPT, UR11, URZ, URZ, UP4, !UPT ;  /* 0x000000ff0b217290 */ /* 0x000fc4000a7fe4ff */
[----:B------:R-:W-:Y:S02]  /*7950*/  UIADD3.64 UR36, UPT, UPT, UR8, 0x2, URZ ;  /* 0x0000000208247897 */ /* 0x000fe4000fffe0ff */
[----:B------:R-:W-:Y:S02]  /*7960*/  UIADD3.X UR35, UPT, UPT, UR11, URZ, URZ, UP5, !UPT ;  /* 0x000000ff0b237290 */ /* 0x000fe4000affe4ff */
[----:B------:R-:W-:Y:S02]  /*7970*/  UIADD3.64 UR38, UPT, UPT, UR8, 0x4, URZ ;  /* 0x0000000408267897 */ /* 0x000fe4000fffe0ff */
[----:B------:R-:W-:Y:S02]  /*7980*/  UIADD3.64 UR40, UPT, UPT, UR30, 0x2, URZ ;  /* 0x000000021e287897 */ /* 0x000fe4000fffe0ff */
[----:B------:R-:W-:Y:S02]  /*7990*/  UIADD3.64 UR42, UPT, UPT, UR30, 0x4, URZ ;  /* 0x000000041e2a7897 */ /* 0x000fe4000fffe0ff */
[----:B------:R-:W-:-:S02]  /*79a0*/  UIADD3.64 UR44, UPT, UPT, UR30, 0x1fe, URZ ;  /* 0x000001fe1e2c7897 */ /* 0x000fc4000fffe0ff */
[----:B------:R-:W-:Y:S02]  /*79b0*/  UIADD3.64 UR46, UPT, UPT, UR30, 0x200, URZ ;  /* 0x000002001e2e7897 */ /* 0x000fe4000fffe0ff */
[----:B------:R-:W-:Y:S02]  /*79c0*/  UIADD3.64 UR48, UPT, UPT, UR30, 0x202, URZ ;  /* 0x000002021e307897 */ /* 0x000fe4000fffe0ff */
[----:B------:R-:W-:Y:S01]  /*79d0*/  UIADD3.64 UR50, UPT, UPT, UR30, 0x204, URZ ;  /* 0x000002041e327897 */ /* 0x000fe2000fffe0ff */
[----:B------:R-:W-:Y:S01]  /*79e0*/  UMOV UR23, 0x1 ;  /* 0x0000000100177882 */ /* 0x000fe20000000000 */
[----:B0-----:R-:W-:-:S10]  /*79f0*/  UMOV UR15, URZ ;  /* 0x000000ff000f7c82 */ /* 0x001fd40008000000 */
.L_x_17:
[----:B--23--:R-:W2:Y:S04]  /*7a00*/  LDL.64 R14, [R1+0x70] ;  /* 0x00007000010e7983 */ /* 0x00cea80000100a00 */
[----:B------:R-:W3:Y:S04]  /*7a10*/  LDL.64 R8, [R1+0x130] ;  /* 0x0001300001087983 */ /* 0x000ee80000100a00 */
[----:B------:R-:W4:Y:S04]  /*7a20*/  LDL.64 R4, [R1+0x110] ;  /* 0x0001100001047983 */ /* 0x000f280000100a00 */
[----:B------:R-:W5:Y:S04]  /*7a30*/  LDL.64 R6, [R1+0xf0] ;  /* 0x0000f00001067983 */ /* 0x000f680000100a00 */
        /* <DEDUP_REMOVED lines=17> */
[----:B------:R-:W5:Y:S04]  /*7b50*/  LDL.64 R48, [R1] ;  /* 0x0000000001307983 */ /* 0x000f680000100a00 */
[----:B------:R-:W5:Y:S04]  /*7b60*/  LDL.64 R242, [R1+0xf8] ;  /* 0x0000f80001f27983 */ /* 0x000f680000100a00 */
[----:B------:R-:W5:Y:S04]  /*7b70*/  LDL.64 R240, [R1+0xd8] ;  /* 0x0000d80001f07983 */ /* 0x000f680000100a00 */
[----:B------:R-:W5:Y:S04]  /*7b80*/  LDL.64 R238, [R1+0xb8] ;  /* 0x0000b80001ee7983 */ /* 0x000f680000100a00 */
[----:B------:R-:W5:Y:S04]  /*7b90*/  LDL.64 R226, [R1+0x98] ;  /* 0x0000980001e27983 */ /* 0x000f680000100a00 */
[----:B------:R-:W5:Y:S04]  /*7ba0*/  LDL.64 R66, [R1+0x78] ;  /* 0x0000780001427983 */ /* 0x000f680000100a00 */
[----:B------:R-:W5:Y:S01]  /*7bb0*/  LDL.64 R64, [R1+0x38] ;  /* 0x0000380001407983 */ /* 0x000f620000100a00 */
[----:B--2---:R-:W-:-:S03]  /*7bc0*/  IMAD.WIDE R50, R151, 0x2, R14 ;  /* 0x0000000297327825 */ /* 0x004fc600078e020e */
[----:B------:R-:W2:Y:S01]  /*7bd0*/  LDL.64 R14, [R1+0x108] ;  /* 0x00010800010e7983 */ /* 0x000ea20000100a00 */
[----:B---3--:R-:W-:-:S03]  /*7be0*/  IMAD.WIDE R8, R151, 0x2, R8 ;  /* 0x0000000297087825 */ /* 0x008fc600078e0208 */
[----:B------:R-:W3:Y:S01]  /*7bf0*/  LDG.E.U16 R50, desc[UR28][R50.64] ;  /* 0x0000001c32327981 */ /* 0x000ee2000c1e1500 */
[----:B----4-:R-:W-:-:S03]  /*7c00*/  IMAD.WIDE R4, R151, 0x2, R4 ;  /* 0x0000000297047825 */ /* 0x010fc600078e0204 */
[----:B------:R0:W4:Y:S01]  /*7c10*/  LDG.E.U16 R27, desc[UR28][R8.64] ;  /* 0x0000001c081b7981 */ /* 0x000122000c1e1500 */
[----:B-----5:R-:W-:-:S03]  /*7c20*/  IMAD.WIDE R6, R151, 0x2, R6 ;  /* 0x0000000297067825 */ /* 0x020fc600078e0206 */
[----:B------:R1:W5:Y:S04]  /*7c30*/  LDG.E.U16 R26, desc[UR28][R4.64] ;  /* 0x0000001c041a7981 */ /* 0x000368000c1e1500 */
[----:B------:R1:W3:Y:S01]  /*7c40*/  LDG.E.U16 R25, desc[UR28][R6.64] ;  /* 0x0000001c06197981 */ /* 0x0002e2000c1e1500 */
[----:B0-----:R-:W-:-:S03]  /*7c50*/  IMAD.WIDE R8, R151, 0x2, R16 ;  /* 0x0000000297087825 */ /* 0x001fc600078e0210 */
[----:B------:R-:W3:Y:S01]  /*7c60*/  LDL.64 R16, [R1+0x68] ;  /* 0x0000680001107983 */ /* 0x000ee20000100a00 */
[----:B-1----:R-:W-:-:S03]  /*7c70*/  IMAD.WIDE R4, R151, 0x2, R18 ;  /* 0x0000000297047825 */ /* 0x002fc600078e0212 */
[----:B------:R-:W4:Y:S01]  /*7c80*/  LDL.64 R18, [R1+0x8] ;  /* 0x0000080001127983 */ /* 0x000f220000100a00 */
[----:B------:R-:W-:-:S03]  /*7c90*/  IMAD.WIDE R30, R151, 0x2, R22 ;  /* 0x00000002971e7825 */ /* 0x000fc600078e0216 */
[----:B------:R-:W5:Y:S01]  /*7ca0*/  LDL.64 R22, [R1+0x88] ;  /* 0x0000880001167983 */ /* 0x000f620000100a00 */
[----:B------:R-:W-:-:S03]  /*7cb0*/  IMAD.WIDE R6, R151, 0x2, R248 ;  /* 0x0000000297067825 */ /* 0x000fc600078e02f8 */
[----:B------:R-:W5:Y:S01]  /*7cc0*/  LDG.E.U16 R30, desc[UR28][R30.64] ;  /* 0x0000001c1e1e7981 */ /* 0x000f62000c1e1500 */
[----:B------:R-:W-:-:S03]  /*7cd0*/  IMAD.WIDE R28, R151, 0x2, R20 ;  /* 0x00000002971c7825 */ /* 0x000fc600078e0214 */
[----:B------:R-:W5:Y:S01]  /*7ce0*/  LDL.64 R20, [R1+0x28] ;  /* 0x0000280001147983 */ /* 0x000f620000100a00 */
[----:B------:R-:W-:-:S03]  /*7cf0*/  IMAD.WIDE R12, R151, 0x2, R12 ;  /* 0x00000002970c7825 */ /* 0x000fc600078e020c */
[----:B------:R0:W5:Y:S01]  /*7d00*/  LDG.E.U16 R36, desc[UR28][R6.64] ;  /* 0x0000001c06247981 */ /* 0x000162000c1e1500 */
[----:B------:R-:W-:-:S03]  /*7d10*/  IMAD.WIDE R10, R151, 0x2, R10 ;  /* 0x00000002970a7825 */ /* 0x000fc600078e020a */
[----:B------:R1:W5:Y:S04]  /*7d20*/  LDG.E.U16 R39, desc[UR28][R12.64] ;  /* 0x0000001c0c277981 */ /* 0x000368000c1e1500 */
[----:B------:R-:W5:Y:S01]  /*7d30*/  LDG.E.U16 R28, desc[UR28][R28.64] ;  /* 0x0000001c1c1c7981 */ /* 0x000f62000c1e1500 */
[----:B0-----:R-:W-:-:S03]  /*7d40*/  IMAD.WIDE R6, R151, 0x2, R200 ;  /* 0x0000000297067825 */ /* 0x001fc600078e02c8 */
[----:B------:R0:W5:Y:S01]  /*7d50*/  LDG.E.U16 R38, desc[UR28][R10.64] ;  /* 0x0000001c0a267981 */ /* 0x000162000c1e1500 */
[----:B-1----:R-:W-:-:S03]  /*7d60*/  IMAD.WIDE R12, R151, 0x2, R224 ;  /* 0x00000002970c7825 */ /* 0x002fc600078e02e0 */
[----:B------:R1:W5:Y:S04]  /*7d70*/  LDG.E.U16 R31, desc[UR28][R6.64] ;  /* 0x0000001c061f7981 */ /* 0x000368000c1e1500 */
[----:B------:R1:W5:Y:S01]  /*7d80*/  LDG.E.U16 R29, desc[UR28][R4.64] ;  /* 0x0000001c041d7981 */ /* 0x000362000c1e1500 */
[----:B0-----:R-:W-:-:S03]  /*7d90*/  IMAD.WIDE R10, R151, 0x2, R216 ;  /* 0x00000002970a7825 */ /* 0x001fc600078e02d8 */
[----:B------:R0:W5:Y:S01]  /*7da0*/  LDG.E.U16 R34, desc[UR28][R12.64] ;  /* 0x0000001c0c227981 */ /* 0x000162000c1e1500 */
[----:B-1----:R-:W-:-:S03]  /*7db0*/  IMAD.WIDE R6, R151, 0x2, R42 ;  /* 0x0000000297067825 */ /* 0x002fc600078e022a */
[----:B------:R-:W5:Y:S01]  /*7dc0*/  LDL.64 R42, [R1+0xe0] ;  /* 0x0000e000012a7983 */ /* 0x000f620000100a00 */
[----:B------:R-:W-:-:S03]  /*7dd0*/  IMAD.WIDE R4, R151, 0x2, R234 ;  /* 0x0000000297047825 */ /* 0x000fc600078e02ea */
[----:B------:R1:W5:Y:S01]  /*7de0*/  LDG.E.U16 R37, desc[UR28][R8.64] ;  /* 0x0000001c08257981 */ /* 0x000362000c1e1500 */
[----:B0-----:R-:W-:-:S03]  /*7df0*/  IMAD.WIDE R12, R151, 0x2, R44 ;  /* 0x00000002970c7825 */ /* 0x001fc600078e022c */
[----:B------:R-:W5:Y:S04]  /*7e00*/  LDL.64 R44, [R1+0x120] ;  /* 0x00012000012c7983 */ /* 0x000f680000100a00 */
[----:B------:R0:W5:Y:S01]  /*7e10*/  LDG.E.U16 R35, desc[UR28][R4.64] ;  /* 0x0000001c04237981 */ /* 0x000162000c1e1500 */
[----:B-1----:R-:W-:-:S03]  /*7e20*/  IMAD.WIDE R8, R151, 0x2, R208 ;  /* 0x0000000297087825 */ /* 0x002fc600078e02d0 */
[----:B------:R-:W5:Y:S04]  /*7e30*/  LDG.E.U16 R6, desc[UR28][R6.64] ;  /* 0x0000001c06067981 */ /* 0x000f68000c1e1500 */
[----:B------:R-:W5:Y:S01]  /*7e40*/  LDG.E.U16 R24, desc[UR28][R12.64] ;  /* 0x0000001c0c187981 */ /* 0x000f62000c1e1500 */
[----:B0-----:R-:W-:-:S03]  /*7e50*/  IMAD.WIDE R4, R151, 0x2, R32 ;  /* 0x0000000297047825 */ /* 0x001fc600078e0220 */
[----:B------:R0:W5:Y:S04]  /*7e60*/  LDG.E.U16 R33, desc[UR28][R10.64] ;  /* 0x0000001c0a217981 */ /* 0x000168000c1e1500 */
[----:B------:R-:W5:Y:S04]  /*7e70*/  LDG.E.U16 R4, desc[UR28][R4.64] ;  /* 0x0000001c04047981 */ /* 0x000f68000c1e1500 */
[----:B------:R-:W5:Y:S01]  /*7e80*/  LDG.E.U16 R32, desc[UR28][R8.64] ;  /* 0x0000001c08207981 */ /* 0x000f62000c1e1500 */
[----:B0-----:R-:W-:-:S03]  /*7e90*/  IMAD.WIDE R10, R151, 0x2, R40 ;  /* 0x00000002970a7825 */ /* 0x001fc600078e0228 */
[----:B------:R-:W5:Y:S04]  /*7ea0*/  LDL.64 R40, [R1+0xa0] ;  /* 0x0000a00001287983 */ /* 0x000f680000100a00 */
[----:B------:R-:W5:Y:S01]  /*7eb0*/  LDG.E.U16 R7, desc[UR28][R10.64] ;  /* 0x0000001c0a077981 */ /* 0x000f62000c1e1500 */
[----:B--2---:R-:W-:-:S05]  /*7ec0*/  IMAD.WIDE R14, R151, 0x2, R14 ;  /* 0x00000002970e7825 */ /* 0x004fca00078e020e */
[----:B------:R0:W2:Y:S02]  /*7ed0*/  LDG.E.U16 R5, desc[UR28][R14.64] ;  /* 0x0000001c0e057981 */ /* 0x0000a4000c1e1500 */
[C---:B0-----:R-:W-:Y:S02]  /*7ee0*/  IMAD.WIDE R14, R151.reuse, 0x2, R46 ;  /* 0x00000002970e7825 */ /* 0x041fe400078e022e */
[----:B------:R-:W2:Y:S02]  /*7ef0*/  LDL.64 R46, [R1+0x20] ;  /* 0x00002000012e7983 */ /* 0x000ea40000100a00 */
[----:B---3--:R-:W-:-:S04]  /*7f00*/  IMAD.WIDE R16, R151, 0x2, R16 ;  /* 0x0000000297107825 */ /* 0x008fc800078e0210 */
[----:B----4-:R-:W-:-:S04]  /*7f10*/  IMAD.WIDE R10, R151, 0x2, R18 ;  /* 0x00000002970a7825 */ /* 0x010fc800078e0212 */
[C---:B-----5:R-:W-:Y:S01]  /*7f20*/  IMAD.WIDE R8, R151.reuse, 0x2, R22 ;  /* 0x0000000297087825 */ /* 0x060fe200078e0216 */
[----:B------:R-:W3:Y:S04]  /*7f30*/  LDG.E.U16 R19, desc[UR28][R10.64] ;  /* 0x0000001c0a137981 */ /* 0x000ee8000c1e1500 */
[----:B------:R0:W4:Y:S01]  /*7f40*/  LDG.E.U16 R22, desc[UR28][R16.64] ;  /* 0x0000001c10167981 */ /* 0x000122000c1e1500 */
[----:B------:R-:W-:-:S03]  /*7f50*/  IMAD.WIDE R12, R151, 0x2, R20 ;  /* 0x00000002970c7825 */ /* 0x000fc600078e0214 */
[----:B------:R-:W5:Y:S04]  /*7f60*/  LDG.E.U16 R23, desc[UR28][R8.64] ;  /* 0x0000001c08177981 */ /* 0x000f68000c1e1500 */
[----:B------:R1:W3:Y:S01]  /*7f70*/  LDG.E.U16 R21, desc[UR28][R14.64] ;  /* 0x0000001c0e157981 */ /* 0x0002e2000c1e1500 */
[----:B0-----:R-:W-:-:S03]  /*7f80*/  IMAD.WIDE R16, R151, 0x2, R232 ;  /* 0x0000000297107825 */ /* 0x001fc600078e02e8 */
[----:B------:R0:W3:Y:S01]  /*7f90*/  LDG.E.U16 R20, desc[UR28][R12.64] ;  /* 0x0000001c0c147981 */ /* 0x0000e2000c1e1500 */
[----:B------:R-:W-:-:S03]  /*7fa0*/  IMAD.WIDE R10, R151, 0x2, R206 ;  /* 0x00000002970a7825 */ /* 0x000fc600078e02ce */
[----:B------:R-:W3:Y:S01]  /*7fb0*/  LDG.E.U16 R17, desc[UR28][R16.64] ;  /* 0x0000001c10117981 */ /* 0x000ee2000c1e1500 */
[----:B-1----:R-:W-:-:S04]  /*7fc0*/  IMAD.WIDE R14, R151, 0x2, R222 ;  /* 0x00000002970e7825 */ /* 0x002fc800078e02de */
[C---:B------:R-:W-:Y:S01]  /*7fd0*/  IMAD.WIDE R8, R151.reuse, 0x2, R246 ;  /* 0x0000000297087825 */ /* 0x040fe200078e02f6 */
[----:B------:R-:W3:Y:S03]  /*7fe0*/  LDG.E.U16 R16, desc[UR28][R14.64] ;  /* 0x0000001c0e107981 */ /* 0x000ee6000c1e1500 */
[C---:B0-----:R-:W-:Y:S01]  /*7ff0*/  IMAD.WIDE R12, R151.reuse, 0x2, R214 ;  /* 0x00000002970c7825 */ /* 0x041fe200078e02d6 */
[----:B------:R0:W3:Y:S04]  /*8000*/  LDG.E.U16 R18, desc[UR28][R8.64] ;  /* 0x0000001c08127981 */ /* 0x0000e8000c1e1500 */
[----:B------:R1:W3:Y:S01]  /*8010*/  LDG.E.U16 R14, desc[UR28][R10.64] ;  /* 0x0000001c0a0e7981 */ /* 0x0002e2000c1e1500 */
[----:B------:R-:W-:-:S03]  /*8020*/  IMAD.WIDE R42, R151, 0x2, R42 ;  /* 0x00000002972a7825 */ /* 0x000fc600078e022a */
[----:B------:R-:W3:Y:S01]  /*8030*/  LDG.E.U16 R15, desc[UR28][R12.64] ;  /* 0x0000001c0c0f7981 */ /* 0x000ee2000c1e1500 */
[----:B0-----:R-:W-:-:S04]  /*8040*/  IMAD.WIDE R8, R151, 0x2, R198 ;  /* 0x0000000297087825 */ /* 0x001fc800078e02c6 */
[C---:B-1----:R-:W-:Y:S02]  /*8050*/  IMAD.WIDE R10, R151.reuse, 0x2, R60 ;  /* 0x00000002970a7825 */ /* 0x042fe400078e023c */
[----:B------:R-:W3:Y:S02]  /*8060*/  LDL.64 R60, [R1+0x58] ;  /* 0x00005800013c7983 */ /* 0x000ee40000100a00 */
[C---:B------:R-:W-:Y:S02]  /*8070*/  IMAD.WIDE R44, R151.reuse, 0x2, R44 ;  /* 0x00000002972c7825 */ /* 0x040fe400078e022c */
[----:B------:R-:W3:Y:S04]  /*8080*/  LDG.E.U16 R11, desc[UR28][R10.64] ;  /* 0x0000001c0a0b7981 */ /* 0x000ee8000c1e1500 */
[----:B------:R0:W3:Y:S04]  /*8090*/  LDG.E.U16 R13, desc[UR28][R8.64] ;  /* 0x0000001c080d7981 */ /* 0x0000e8000c1e1500 */
[----:B------:R1:W3:Y:S04]  /*80a0*/  LDG.E.U16 R12, desc[UR28][R44.64] ;  /* 0x0000001c2c0c7981 */ /* 0x0002e8000c1e1500 */
[----:B------:R1:W3:Y:S01]  /*80b0*/  LDG.E.U16 R10, desc[UR28][R42.64] ;  /* 0x0000001c2a0a7981 */ /* 0x0002e2000c1e1500 */
[----:B0-----:R-:W-:-:S04]  /*80c0*/  IMAD.WIDE R8, R151, 0x2, R58 ;  /* 0x0000000297087825 */ /* 0x001fc800078e023a */
[C---:B-1----:R-:W-:Y:S02]  /*80d0*/  IMAD.WIDE R44, R151.reuse, 0x2, R52 ;  /* 0x00000002972c7825 */ /* 0x042fe400078e0234 */
[----:B------:R-:W4:Y:S02]  /*80e0*/  LDG.E.U16 R9, desc[UR28][R8.64] ;  /* 0x0000001c08097981 */ /* 0x000f24000c1e1500 */
[C---:B------:R-:W-:Y:S02]  /*80f0*/  IMAD.WIDE R42, R151.reuse, 0x2, R54 ;  /* 0x00000002972a7825 */ /* 0x040fe400078e0236 */
[----:B------:R-:W4:Y:S02]  /*8100*/  LDG.E.U16 R53, desc[UR28][R44.64] ;  /* 0x0000001c2c357981 */ /* 0x000f24000c1e1500 */
[C---:B------:R-:W-:Y:S02]  /*8110*/  IMAD.WIDE R40, R151.reuse, 0x2, R40 ;  /* 0x0000000297287825 */ /* 0x040fe400078e0228 */
[----:B------:R0:W4:Y:S04]  /*8120*/  LDG.E.U16 R52, desc[UR28][R42.64] ;  /* 0x0000001c2a347981 */ /* 0x000128000c1e1500 */
[----:B------:R1:W4:Y:S01]  /*8130*/  LDG.E.U16 R8, desc[UR28][R40.64] ;  /* 0x0000001c28087981 */ /* 0x000322000c1e1500 */
[----:B0-----:R-:W-:-:S04]  /*8140*/  IMAD.WIDE R42, R151, 0x2, R230 ;  /* 0x00000002972a7825 */ /* 0x001fc800078e02e6 */
[C---:B-1----:R-:W-:Y:S02]  /*8150*/  IMAD.WIDE R40, R151.reuse, 0x2, R56 ;  /* 0x0000000297287825 */ /* 0x042fe400078e0238 */
[----:B------:R0:W4:Y:S04]  /*8160*/  LDG.E.U16 R57, desc[UR28][R42.64] ;  /* 0x0000001c2a397981 */ /* 0x000128000c1e1500 */
[----:B------:R1:W4:Y:S01]  /*8170*/  LDG.E.U16 R51, desc[UR28][R40.64] ;  /* 0x0000001c28337981 */ /* 0x000322000c1e1500 */
[----:B0-----:R-:W-:-:S03]  /*8180*/  IMAD.WIDE R42, R151, 0x2, R62 ;  /* 0x00000002972a7825 */ /* 0x001fc600078e023e */
[----:B------:R-:W4:Y:S01]  /*8190*/  LDL.64 R62, [R1+0x18] ;  /* 0x00001800013e7983 */ /* 0x000f220000100a00 */
[----:B-1----:R-:W-:-:S04]  /*81a0*/  IMAD.WIDE R40, R151, 0x2, R244 ;  /* 0x0000000297287825 */ /* 0x002fc800078e02f4 */
[C---:B------:R-:W-:Y:S01]  /*81b0*/  IMAD.WIDE R48, R151.reuse, 0x2, R48 ;  /* 0x0000000297307825 */ /* 0x040fe200078e0230 */
[----:B------:R0:W5:Y:S03]  /*81c0*/  LDG.E.U16 R56, desc[UR28][R40.64] ;  /* 0x0000001c28387981 */ /* 0x000166000c1e1500 */
[C---:B------:R-:W-:Y:S01]  /*81d0*/  IMAD.WIDE R44, R151.reuse, 0x2, R220 ;  /* 0x00000002972c7825 */ /* 0x040fe200078e02dc */
[----:B------:R1:W5:Y:S04]  /*81e0*/  LDG.E.U16 R55, desc[UR28][R48.64] ;  /* 0x0000001c30377981 */ /* 0x000368000c1e1500 */
[----:B------:R1:W5:Y:S01]  /*81f0*/  LDG.E.U16 R58, desc[UR28][R44.64] ;  /* 0x0000001c2c3a7981 */ /* 0x000362000c1e1500 */
[----:B0-----:R-:W-:-:S04]  /*8200*/  IMAD.WIDE R40, R151, 0x2, R196 ;  /* 0x0000000297287825 */ /* 0x001fc800078e02c4 */
[----:B-1----:R-:W-:-:S04]  /*8210*/  IMAD.WIDE R48, R151, 0x2, R204 ;  /* 0x0000000297307825 */ /* 0x002fc800078e02cc */
[C---:B------:R-:W-:Y:S02]  /*8220*/  IMAD.WIDE R44, R151.reuse, 0x2, R242 ;  /* 0x00000002972c7825 */ /* 0x040fe400078e02f2 */
[----:B------:R-:W5:Y:S04]  /*8230*/  LDG.E.U16 R48, desc[UR28][R48.64] ;  /* 0x0000001c30307981 */ /* 0x000f68000c1e1500 */
[----:B------:R-:W5:Y:S04]  /*8240*/  LDG.E.U16 R44, desc[UR28][R44.64] ;  /* 0x0000001c2c2c7981 */ /* 0x000f68000c1e1500 */
[----:B------:R0:W5:Y:S02]  /*8250*/  LDG.E.U16 R49, desc[UR28][R42.64] ;  /* 0x0000001c2a317981 */ /* 0x000164000c1e1500 */
[----:B0-----:R-:W-:-:S06]  /*8260*/  IMAD.WIDE R42, R151, 0x2, R238 ;  /* 0x00000002972a7825 */ /* 0x001fcc00078e02ee */
[----:B------:R-:W5:Y:S01]  /*8270*/  LDG.E.U16 R42, desc[UR28][R42.64] ;  /* 0x0000001c2a2a7981 */ /* 0x000f62000c1e1500 */
[----:B--2---:R-:W-:-:S05]  /*8280*/  IMAD.WIDE R46, R151, 0x2, R46 ;  /* 0x00000002972e7825 */ /* 0x004fca00078e022e */
[----:B------:R0:W2:Y:S02]  /*8290*/  LDG.E.U16 R54, desc[UR28][R46.64] ;  /* 0x0000001c2e367981 */ /* 0x0000a4000c1e1500 */
[----:B0-----:R-:W-:-:S06]  /*82a0*/  IMAD.WIDE R46, R151, 0x2, R212 ;  /* 0x00000002972e7825 */ /* 0x001fcc00078e02d4 */
[----:B------:R-:W2:Y:S04]  /*82b0*/  LDG.E.U16 R46, desc[UR28][R46.64] ;  /* 0x0000001c2e2e7981 */ /* 0x000ea8000c1e1500 */
[----:B------:R0:W2:Y:S02]  /*82c0*/  LDG.E.U16 R47, desc[UR28][R40.64] ;  /* 0x0000001c282f7981 */ /* 0x0000a4000c1e1500 */
[----:B0-----:R-:W-:-:S05]  /*82d0*/  IMAD.WIDE R40, R151, 0x2, R240 ;  /* 0x0000000297287825 */ /* 0x001fca00078e02f0 */
[----:B------:R0:W2:Y:S02]  /*82e0*/  LDG.E.U16 R45, desc[UR28][R40.64] ;  /* 0x0000001c282d7981 */ /* 0x0000a4000c1e1500 */
[----:B0-----:R-:W-:-:S05]  /*82f0*/  IMAD.WIDE R40, R151, 0x2, R226 ;  /* 0x0000000297287825 */ /* 0x001fca00078e02e2 */
[----:B------:R0:W2:Y:S02]  /*8300*/  LDG.E.U16 R43, desc[UR28][R40.64] ;  /* 0x0000001c282b7981 */ /* 0x0000a4000c1e1500 */
[----:B0-----:R-:W-:-:S05]  /*8310*/  IMAD.WIDE R40, R151, 0x2, R66 ;  /* 0x0000000297287825 */ /* 0x001fca00078e0242 */
[----:B------:R3:W2:Y:S02]  /*8320*/  LDG.E.U16 R59, desc[UR28][R40.64] ;  /* 0x0000001c283b7981 */ /* 0x0006a4000c1e1500 */
[----:B---3--:R-:W-:-:S05]  /*8330*/  IMAD.WIDE R40, R151, 0x2, R60 ;  /* 0x0000000297287825 */ /* 0x008fca00078e023c */
[----:B------:R0:W3:Y:S02]  /*8340*/  LDG.E.U16 R60, desc[UR28][R40.64] ;  /* 0x0000001c283c7981 */ /* 0x0000e4000c1e1500 */
[----:B0-----:R-:W-:-:S05]  /*8350*/  IMAD.WIDE R40, R151, 0x2, R64 ;  /* 0x0000000297287825 */ /* 0x001fca00078e0240 */
[----:B------:R4:W2:Y:S02]  /*8360*/  LDG.E.U16 R61, desc[UR28][R40.64] ;  /* 0x0000001c283d7981 */ /* 0x0008a4000c1e1500 */
[----:B----4-:R-:W-:-:S05]  /*8370*/  IMAD.WIDE R40, R151, 0x2, R62 ;  /* 0x0000000297287825 */ /* 0x010fca00078e023e */
[----:B------:R0:W4:Y:S02]  /*8380*/  LDG.E.U16 R62, desc[UR28][R40.64] ;  /* 0x0000001c283e7981 */ /* 0x000124000c1e1500 */
[----:B0-----:R-:W-:-:S05]  /*8390*/  IMAD.WIDE R40, R151, 0x2, R250 ;  /* 0x0000000297287825 */ /* 0x001fca00078e02fa */
[----:B------:R0:W2:Y:S02]  /*83a0*/  LDG.E.U16 R63, desc[UR28][R40.64] ;  /* 0x0000001c283f7981 */ /* 0x0000a4000c1e1500 */
[----:B0-----:R-:W-:-:S05]  /*83b0*/  IMAD.WIDE R40, R151, 0x2, R236 ;  /* 0x0000000297287825 */ /* 0x001fca00078e02ec */
[----:B------:R0:W2:Y:S02]  /*83c0*/  LDG.E.U16 R64, desc[UR28][R40.64] ;  /* 0x0000001c28407981 */ /* 0x0000a4000c1e1500 */
[----:B0-----:R-:W-:-:S05]  /*83d0*/  IMAD.WIDE R40, R151, 0x2, R228 ;  /* 0x0000000297287825 */ /* 0x001fca00078e02e4 */
[----:B------:R0:W2:Y:S02]  /*83e0*/  LDG.E.U16 R65, desc[UR28][R40.64] ;  /* 0x0000001c28417981 */ /* 0x0000a4000c1e1500 */
[----:B0-----:R-:W-:-:S05]  /*83f0*/  IMAD.WIDE R40, R151, 0x2, R218 ;  /* 0x0000000297287825 */ /* 0x001fca00078e02da */
[----:B------:R0:W2:Y:S02]  /*8400*/  LDG.E.U16 R66, desc[UR28][R40.64] ;  /* 0x0000001c28427981 */ /* 0x0000a4000c1e1500 */
[----:B0-----:R-:W-:-:S05]  /*8410*/  IMAD.WIDE R40, R151, 0x2, R210 ;  /* 0x0000000297287825 */ /* 0x001fca00078e02d2 */
[----:B------:R0:W3:Y:S02]  /*8420*/  LDG.E.U16 R67, desc[UR28][R40.64] ;  /* 0x0000001c28437981 */ /* 0x0000e4000c1e1500 */
[----:B0-----:R-:W-:-:S05]  /*8430*/  IMAD.WIDE R40, R151, 0x2, R202 ;  /* 0x0000000297287825 */ /* 0x001fca00078e02ca */
[----:B------:R0:W3:Y:S02]  /*8440*/  LDG.E.U16 R238, desc[UR28][R40.64] ;  /* 0x0000001c28ee7981 */ /* 0x0000e4000c1e1500 */
[----:B0-----:R-:W-:-:S06]  /*8450*/  IMAD.WIDE R40, R151, 0x2, R194 ;  /* 0x0000000297287825 */ /* 0x001fcc00078e02c2 */
[----:B------:R0:W3:Y:S01]  /*8460*/  LDG.E.U16 R41, desc[UR28][R40.64] ;  /* 0x0000001c28297981 */ /* 0x0000e2000c1e1500 */
[----:B------:R-:W0:Y:S01]  /*8470*/  S2R R226, SR_TID.X ;  /* 0x0000000000e27919 */ /* 0x000e220000002100 */
[----:B------:R-:W-:Y:S01]  /*8480*/  UIADD3 UR25, UPT, UPT, UR4, 0x80, URZ ;  /* 0x0000008004197890 */ /* 0x000fe2000fffe0ff */
[----:B0-----:R-:W-:Y:S02]  /*8490*/  SHF.R.S32.HI R40, RZ, 0x6, R226 ;  /* 0x00000006ff287819 */ /* 0x001fe400000114e2 */
[C---:B------:R-:W-:Y:S02]  /*84a0*/  LOP3.LUT R239, R226.reuse, 0x3f, RZ, 0xc0, !PT ;  /* 0x0000003fe2ef7812 */ /* 0x040fe400078ec0ff */
[----:B------:R-:W-:-:S05]  /*84b0*/  LOP3.LUT R226, R226, 0x10, RZ, 0xc0, !PT ;  /* 0x00000010e2e27812 */ /* 0x000fca00078ec0ff */
[----:B------:R-:W-:Y:S01]  /*84c0*/  IMAD.SHL.U32 R226, R226, 0x4, RZ ;  /* 0x00000004e2e27824 */ /* 0x000fe200078e00ff */
[----:B------:R-:W-:Y:S01]  /*84d0*/  SGXT R40, R40, 0x1 ;  /* 0x000000012828781a */ /* 0x000fe20000000200 */
[----:B------:R-:W-:Y:S02]  /*84e0*/  IMAD.SHL.U32 R239, R239, 0x2, RZ ;  /* 0x00000002efef7824 */ /* 0x000fe400078e00ff */
[----:B------:R-:W-:-:S03]  /*84f0*/  VIADD R227, R226, 0x34 ;  /* 0x00000034e2e37836 */ /* 0x000fc60000000000 */
[----:B------:R-:W-:Y:S02]  /*8500*/  LOP3.LUT R239, R239, 0x90, R40, 0x78, !PT ;  /* 0x00000090efef7812 */ /* 0x000fe400078e7828 */
[----:B------:R-:W-:Y:S02]  /*8510*/  LOP3.LUT R227, R227, UR25, RZ, 0xfc, !PT ;  /* 0x00000019e3e37c12 */ /* 0x000fe4000f8efcff */
[----:B------:R-:W-:Y:S02]  /*8520*/  IADD3 R40, PT, PT, R226, 0x35, RZ ;  /* 0x00000035e2287810 */ /* 0x000fe40007ffe0ff */
[----:B------:R-:W-:Y:S01]  /*8530*/  ISETP.GE.AND P6, PT, R0, R227, PT ;  /* 0x000000e30000720c */ /* 0x000fe20003fc6270 */
[----:B------:R-:W-:Y:S01]  /*8540*/  VIADD R227, R226, 0x36 ;  /* 0x00000036e2e37836 */ /* 0x000fe20000000000 */
[----:B------:R-:W-:-:S04]  /*8550*/  LOP3.LUT R40, R40, UR25, RZ, 0xfc, !PT ;  /* 0x0000001928287c12 */ /* 0x000fc8000f8efcff */
[----:B------:R-:W-:Y:S02]  /*8560*/  LOP3.LUT R227, R227, UR25, RZ, 0xfc, !PT ;  /* 0x00000019e3e37c12 */ /* 0x000fe4000f8efcff */
[----:B------:R-:W-:Y:S01]  /*8570*/  ISETP.GE.AND P2, PT, R0, R40, PT ;  /* 0x000000280000720c */ /* 0x000fe20003f46270 */
[----:B------:R-:W-:Y:S01]  /*8580*/  VIADD R40, R226, 0x37 ;  /* 0x00000037e2287836 */ /* 0x000fe20000000000 */
[----:B------:R-:W-:Y:S02]  /*8590*/  ISETP.GE.AND P4, PT, R0, R227, PT ;  /* 0x000000e30000720c */ /* 0x000fe40003f86270 */
[----:B------:R-:W-:Y:S02]  /*85a0*/  IADD3 R227, PT, PT, R226, 0x30, RZ ;  /* 0x00000030e2e37810 */ /* 0x000fe40007ffe0ff */
[----:B------:R-:W-:Y:S02]  /*85b0*/  LOP3.LUT R40, R40, UR25, RZ, 0xfc, !PT ;  /* 0x0000001928287c12 */ /* 0x000fe4000f8efcff */
[----:B------:R-:W-:-:S02]  /*85c0*/  LOP3.LUT R227, R227, UR25, RZ, 0xfc, !PT ;  /* 0x00000019e3e37c12 */ /* 0x000fc4000f8efcff */
[----:B------:R-:W-:Y:S01]  /*85d0*/  ISETP.GE.AND P3, PT, R0, R40, PT ;  /* 0x000000280000720c */ /* 0x000fe20003f66270 */
[----:B------:R-:W-:Y:S01]  /*85e0*/  VIADD R40, R226, 0x31 ;  /* 0x00000031e2287836 */ /* 0x000fe20000000000 */
[----:B------:R-:W-:Y:S01]  /*85f0*/  ISETP.GE.AND P1, PT, R0, R227, PT ;  /* 0x000000e30000720c */ /* 0x000fe20003f26270 */
[----:B------:R-:W-:-:S03]  /*8600*/  VIADD R227, R226, 0x33 ;  /* 0x00000033e2e37836 */ /* 0x000fc60000000000 */
[----:B------:R-:W-:Y:S02]  /*8610*/  LOP3.LUT R40, R40, UR25, RZ, 0xfc, !PT ;  /* 0x0000001928287c12 */ /* 0x000fe4000f8efcff */
[----:B------:R-:W-:Y:S02]  /*8620*/  LOP3.LUT R227, R227, UR25, RZ, 0xfc, !PT ;  /* 0x00000019e3e37c12 */ /* 0x000fe4000f8efcff */
[C---:B------:R-:W-:Y:S02]  /*8630*/  ISETP.GE.AND P5, PT, R0.reuse, R40, PT ;  /* 0x000000280000720c */ /* 0x040fe40003fa6270 */
[----:B------:R-:W-:Y:S02]  /*8640*/  SEL R40, RZ, 0x4, P2 ;  /* 0x00000004ff287807 */ /* 0x000fe40001000000 */
[----:B------:R-:W-:Y:S01]  /*8650*/  ISETP.GE.AND P2, PT, R0, R227, PT ;  /* 0x000000e30000720c */ /* 0x000fe20003f46270 */
[----:B------:R-:W-:Y:S01]  /*8660*/  VIADD R227, R226, 0x32 ;  /* 0x00000032e2e37836 */ /* 0x000fe20000000000 */
[----:B------:R-:W-:Y:S01]  /*8670*/  LOP3.LUT R240, R3, 0x20, RZ, 0x3c, !PT ;  /* 0x0000002003f07812 */ /* 0x000fe200078e3cff */
[----:B------:R-:W-:Y:S03]  /*8680*/  STS.U16 [R3+UR16+0x4000], R27 ;  /* 0x0040001b03007988 */ /* 0x000fe60008000410 */
[----:B------:R-:W-:Y:S01]  /*8690*/  LOP3.LUT R227, R227, UR25, RZ, 0xfc, !PT ;  /* 0x00000019e3e37c12 */ /* 0x000fe2000f8efcff */
[----:B------:R-:W-:Y:S01]  /*86a0*/  STS.U16 [R3+UR16+0x4400], R26 ;  /* 0x0044001a03007988 */ /* 0x000fe20008000410 */
[----:B------:R-:W-:-:S03]  /*86b0*/  SEL R241, RZ, 0x7fff8, P6 ;  /* 0x0007fff8fff17807 */ /* 0x000fc60003000000 */
        /* <DEDUP_REMOVED lines=13> */
[----:B------:R-:W-:Y:S01]  /*8790*/  STS.U16 [R3+UR16+0x7c00], R31 ;  /* 0x007c001f03007988 */ /* 0x000fe20008000410 */
[----:B------:R-:W-:-:S03]  /*87a0*/  ISETP.GE.AND P6, PT, R0, R227, PT ;  /* 0x000000e30000720c */ /* 0x000fc60003fc6270 */
[----:B------:R0:W-:Y:S01]  /*87b0*/  STS.U16 [R240+UR16+0x4100], R4 ;  /* 0x00410004f0007988 */ /* 0x0001e20008000410 */
[----:B------:R-:W-:-:S03]  /*87c0*/  VIADD R227, R226, UR4 ;  /* 0x00000004e2e37c36 */ /* 0x000fc60008000000 */
[----:B------:R1:W-:Y:S01]  /*87d0*/  STS.U16 [R240+UR16+0x4500], R5 ;  /* 0x00450005f0007988 */ /* 0x0003e20008000410 */
[----:B------:R-:W-:-:S03]  /*87e0*/  UMOV UR4, 0x1 ;  /* 0x0000000100047882 */ /* 0x000fc60000000000 */
[----:B------:R0:W-:Y:S04]  /*87f0*/  STS.U16 [R240+UR16+0x4900], R24 ;  /* 0x00490018f0007988 */ /* 0x0001e80008000410 */
[----:B------:R-:W-:Y:S01]  /*8800*/  STS.U16 [R240+UR16+0x4d00], R6 ;  /* 0x004d0006f0007988 */ /* 0x000fe20008000410 */
[----:B------:R-:W-:-:S04]  /*8810*/  @!UP1 UIADD3 UR4, UPT, UPT, -UR4, 0x100000, URZ ;  /* 0x0010000004049890 */ /* 0x000fc8000fffe1ff */
[----:B------:R-:W-:Y:S02]  /*8820*/  @!UP1 USHF.L.U32 UR5, UR4, 0xb, URZ ;  /* 0x0000000b04059899 */ /* 0x000fe400080006ff */
[----:B------:R-:W-:Y:S01]  /*8830*/  @!UP1 USHF.L.U32 UR4, UR4, 0x1, URZ ;  /* 0x0000000104049899 */ /* 0x000fe200080006ff */
[----:B------:R-:W-:Y:S04]  /*8840*/  STS.U16 [R240+UR16+0x5100], R7 ;  /* 0x00510007f0007988 */ /* 0x000fe80008000410 */
[----:B-----5:R-:W-:Y:S04]  /*8850*/  STS.U16 [R240+UR16+0x5500], R23 ;  /* 0x00550017f0007988 */ /* 0x020fe80008000410 */
[----:B------:R-:W-:Y:S04]  /*8860*/  STS.U16 [R240+UR16+0x5900], R22 ;  /* 0x00590016f0007988 */ /* 0x000fe80008000410 */
[----:B------:R-:W-:Y:S04]  /*8870*/  STS.U16 [R240+UR16+0x5d00], R21 ;  /* 0x005d0015f0007988 */ /* 0x000fe80008000410 */
[----:B------:R-:W-:Y:S01]  /*8880*/  STS.U16 [R240+UR16+0x6100], R20 ;  /* 0x00610014f0007988 */ /* 0x000fe20008000410 */
[----:B------:R-:W-:-:S03]  /*8890*/  LOP3.LUT R239, R239, 0x60, RZ, 0x3c, !PT ;  /* 0x00000060efef7812 */ /* 0x000fc600078e3cff */
[----:B------:R-:W-:Y:S04]  /*88a0*/  STS.U16 [R240+UR16+0x6500], R19 ;  /* 0x00650013f0007988 */ /* 0x000fe80008000410 */
[----:B------:R-:W-:Y:S01]  /*88b0*/  STS.U16 [R240+UR16+0x6900], R18 ;  /* 0x00690012f0007988 */ /* 0x000fe20008000410 */
[----:B------:R-:W-:-:S03]  /*88c0*/  VOTEU.ALL UP3, P0 ;  /* 0x0000000000ff7886 */ /* 0x000fc60000060000 */
        /* <DEDUP_REMOVED lines=9> */
[----:B------:R0:W-:Y:S04]  /*8960*/  STS.U16 [R252+UR16+0x5200], R8 ;  /* 0x00520008fc007988 */ /* 0x0001e80008000410 */
[----:B------:R-:W-:Y:S04]  /*8970*/  STS.U16 [R252+UR16+0x5600], R51 ;  /* 0x00560033fc007988 */ /* 0x000fe80008000410 */
[----:B------:R-:W-:Y:S04]  /*8980*/  STS.U16 [R252+UR16+0x5a00], R52 ;  /* 0x005a0034fc007988 */ /* 0x000fe80008000410 */
[----:B------:R-:W-:Y:S04]  /*8990*/  STS.U16 [R252+UR16+0x5e00], R53 ;  /* 0x005e0035fc007988 */ /* 0x000fe80008000410 */
[----:B--2---:R-:W-:Y:S04]  /*89a0*/  STS.U16 [R252+UR16+0x6200], R54 ;  /* 0x00620036fc007988 */ /* 0x004fe80008000410 */
        /* <DEDUP_REMOVED lines=13> */
[----:B---3--:R-:W-:Y:S04]  /*8a80*/  STS.U16 [R239+UR16+0x5b00], R60 ;  /* 0x005b003cef007988 */ /* 0x008fe80008000410 */
[----:B------:R-:W-:Y:S04]  /*8a90*/  STS.U16 [R239+UR16+0x5f00], R61 ;  /* 0x005f003def007988 */ /* 0x000fe80008000410 */
[----:B----4-:R-:W-:Y:S04]  /*8aa0*/  STS.U16 [R239+UR16+0x6300], R62 ;  /* 0x0063003eef007988 */ /* 0x010fe80008000410 */
[----:B------:R-:W-:Y:S04]  /*8ab0*/  STS.U16 [R239+UR16+0x6700], R63 ;  /* 0x0067003fef007988 */ /* 0x000fe80008000410 */
[----:B------:R-:W-:Y:S04]  /*8ac0*/  STS.U16 [R239+UR16+0x6b00], R64 ;  /* 0x006b0040ef007988 */ /* 0x000fe80008000410 */
[----:B------:R-:W-:Y:S04]  /*8ad0*/  STS.U16 [R239+UR16+0x6f00], R65 ;  /* 0x006f0041ef007988 */ /* 0x000fe80008000410 */
[----:B------:R-:W-:Y:S04]  /*8ae0*/  STS.U16 [R239+UR16+0x7300], R66 ;  /* 0x00730042ef007988 */ /* 0x000fe80008000410 */
[----:B------:R-:W-:Y:S04]  /*8af0*/  STS.U16 [R239+UR16+0x7700], R67 ;  /* 0x00770043ef007988 */ /* 0x000fe80008000410 */
[----:B------:R-:W-:Y:S04]  /*8b00*/  STS.U16 [R239+UR16+0x7b00], R238 ;  /* 0x007b00eeef007988 */ /* 0x000fe80008000410 */
[----:B------:R2:W-:Y:S01]  /*8b10*/  STS.U16 [R239+UR16+0x7f00], R41 ;  /* 0x007f0029ef007988 */ /* 0x0005e20008000410 */
[----:B------:R3:W-:Y:S06]  /*8b20*/  MEMBAR.ALL.CTA ;  /* 0x0000000000007992 */ /* 0x0007ec0000008000 */
[----:B---3--:R-:W-:Y:S04]  /*8b30*/  FENCE.VIEW.ASYNC.S ;  /* 0x00000000000073c6 */ /* 0x008fe80000000000 */
[----:B------:R-:W3:Y:S02]  /*8b40*/  FENCE.VIEW.ASYNC.S ;  /* 0x00000000000073c6 */ /* 0x000ee40000000000 */
[----:B---3--:R3:W4:Y:S01]  /*8b50*/  @!UP3 SYNCS.EXCH.64 URZ, [UR16+0xe010], UR4 ;  /* 0x00e0100410ffb5b2 */ /* 0x0087220008000100 */
[C---:B0-----:R-:W-:Y:S01]  /*8b60*/  VIADD R4, R227.reuse, 0x82 ;  /* 0x00000082e3047836 */ /* 0x041fe20000000000 */
[----:B-1----:R-:W-:Y:S01]  /*8b70*/  SEL R5, RZ, 0x1, P3 ;  /* 0x00000001ff057807 */ /* 0x002fe20001800000 */
[C---:B------:R-:W-:Y:S01]  /*8b80*/  VIADD R24, R227.reuse, 0x84 ;  /* 0x00000084e3187836 */ /* 0x040fe20000000000 */
[----:B----4-:R-:W-:Y:S02]  /*8b90*/  BAR.SYNC.DEFER_BLOCKING 0x0 ;  /* 0x0000000000007b1d */ /* 0x010fe40000010000 */
[----:B------:R-:W-:Y:S01]  /*8ba0*/  ISETP.GE.AND P3, PT, R0, R4, PT ;  /* 0x000000040000720c */ /* 0x000fe20003f66270 */
[----:B-----5:R-:W-:Y:S01]  /*8bb0*/  VIADD R9, R226, 0x3d ;  /* 0x0000003de2097836 */ /* 0x020fe20000000000 */
[----:B------:R-:W-:-:S02]  /*8bc0*/  IADD3 R4, PT, PT, R227, 0x83, RZ ;  /* 0x00000083e3047810 */ /* 0x000fc40007ffe0ff */
[----:B------:R-:W-:Y:S02]  /*8bd0*/  SEL R6, RZ, 0x1fffe, P4 ;  /* 0x0001fffeff067807 */ /* 0x000fe40002000000 */
[----:B------:R-:W-:Y:S01]  /*8be0*/  ISETP.GE.AND P4, PT, R0, R4, PT ;  /* 0x000000040000720c */ /* 0x000fe20003f86270 */
[C---:B------:R-:W-:Y:S01]  /*8bf0*/  VIADD R8, R226.reuse, 0x3c ;  /* 0x0000003ce2087836 */ /* 0x040fe20000000000 */
[----:B------:R-:W-:Y:S01]  /*8c00*/  SEL R4, RZ, 0x4, P5 ;  /* 0x00000004ff047807 */ /* 0x000fe20002800000 */
[----:B------:R-:W-:Y:S01]  /*8c10*/  VIADD R7, R226, 0x3e ;  /* 0x0000003ee2077836 */ /* 0x000fe20000000000 */
[----:B------:R-:W-:Y:S02]  /*8c20*/  ISETP.GE.AND P5, PT, R0, R24, PT ;  /* 0x000000180000720c */ /* 0x000fe40003fa6270 */
[----:B------:R-:W-:Y:S02]  /*8c30*/  LOP3.LUT R9, R9, UR25, RZ, 0xfc, !PT ;  /* 0x0000001909097c12 */ /* 0x000fe4000f8efcff */
[----:B--2---:R-:W-:-:S02]  /*8c40*/  SEL R239, RZ, 0x7fff8, P1 ;  /* 0x0007fff8ffef7807 */ /* 0x004fc40000800000 */
[----:B------:R-:W-:Y:S01]  /*8c50*/  SEL R11, RZ, 0x1, P2 ;  /* 0x00000001ff0b7807 */ /* 0x000fe20001000000 */
[----:B---3--:R-:W-:Y:S06]  /*8c60*/  BRA.U UP2, `(.L_x_13) ;  /* 0x0000000102507547 */ /* 0x008fec000b800000 */
[----:B------:R-:W-:Y:S01]  /*8c70*/  UIADD3 UR4, UPT, UPT, UR16, 0xe010, URZ ;  /* 0x0000e01010047890 */ /* 0x000fe2000fffe0ff */
[----:B------:R-:W-:Y:S01]  /*8c80*/  UMOV UR27, 0x40004040 ;  /* 0x40004040001b7882 */ /* 0x000fe20000000000 */
[----:B------:R-:W-:Y:S01]  /*8c90*/  UMOV UR12, UR24 ;  /* 0x00000018000c7c82 */ /* 0x000fe20008000000 */
[----:B------:R-:W-:Y:S01]  /*8ca0*/  UMOV UR13, 0x40004040 ;  /* 0x40004040000d7882 */ /* 0x000fe20000000000 */
[----:B------:R-:W-:Y:S01]  /*8cb0*/  UMOV UR52, 0x0 ;  /* 0x0000000000347882 */ /* 0x000fe20000000000 */
[----:B------:R-:W-:Y:S01]  /*8cc0*/  UMOV UR53, 0x4208490 ;  /* 0x0420849000357882 */ /* 0x000fe20000000000 */
[----:B------:R-:W-:Y:S01]  /*8cd0*/  UMOV UR54, 0x0 ;  /* 0x0000000000367882 */ /* 0x000fe20000000000 */
[----:B------:R-:W-:Y:S01]  /*8ce0*/  UMOV UR55, 0x4208490 ;  /* 0x0420849000377882 */ /* 0x000fe20000000000 */
[----:B------:R-:W-:Y:S01]  /*8cf0*/  UMOV UR56, 0x0 ;  /* 0x0000000000387882 */ /* 0x000fe20000000000 */
[----:B------:R-:W-:Y:S01]  /*8d00*/  UMOV UR57, 0x4208490 ;  /* 0x0420849000397882 */ /* 0x000fe20000000000 */
[----:B------:R0:W-:Y:S01]  /*8d10*/  UTCHMMA gdesc[UR26], gdesc[UR12], tmem[UR20], tmem[UR52], idesc[UR53], !UPT ;  /* 0x00ff340c1a0075ea */ /* 0x0001e2000f800014 */
[----:B------:R-:W-:Y:S01]  /*8d20*/  UMOV UR5, URZ ;  /* 0x000000ff00057c82 */ /* 0x000fe20008000000 */
        /* <DEDUP_REMOVED lines=8> */
.L_x_13:
[----:B------:R-:W1:Y:S01]  /*8db0*/  SYNCS.PHASECHK.TRANS64.TRYWAIT P2, [UR16+0xe010], RZ ;  /* 0x00e010ffff0075a7 */ /* 0x000e620008041110 */
[----:B------:R-:W-:Y:S01]  /*8dc0*/  ISETP.GE.AND P1, PT, R0, R9, PT ;  /* 0x000000090000720c */ /* 0x000fe20003f26270 */
[----:B------:R-:W-:Y:S01]  /*8dd0*/  VIADD R10, R226, 0x38 ;  /* 0x00000038e20a7836 */ /* 0x000fe20000000000 */
[----:B------:R-:W-:Y:S01]  /*8de0*/  LOP3.LUT R8, R8, UR25, RZ, 0xfc, !PT ;  /* 0x0000001908087c12 */ /* 0x000fe2000f8efcff */
[C---:B------:R-:W-:Y:S01]  /*8df0*/  VIADD R15, R226.reuse, 0x3f ;  /* 0x0000003fe20f7836 */ /* 0x040fe20000000000 */
[----:B------:R-:W-:Y:S02]  /*8e00*/  IADD3 R9, PT, PT, R226, 0x39, RZ ;  /* 0x00000039e2097810 */ /* 0x000fe40007ffe0ff */
[----:B------:R-:W-:Y:S02]  /*8e10*/  LOP3.LUT R7, R7, UR25, RZ, 0xfc, !PT ;  /* 0x0000001907077c12 */ /* 0x000fe4000f8efcff */
[----:B------:R-:W-:Y:S02]  /*8e20*/  SEL R12, RZ, 0x1fffe, P6 ;  /* 0x0001fffeff0c7807 */ /* 0x000fe40003000000 */
[----:B------:R-:W-:-:S02]  /*8e30*/  ISETP.GE.AND P6, PT, R0, R8, PT ;  /* 0x000000080000720c */ /* 0x000fc40003fc6270 */
[----:B------:R-:W-:Y:S02]  /*8e40*/  LOP3.LUT R9, R9, UR25, RZ, 0xfc, !PT ;  /* 0x0000001909097c12 */ /* 0x000fe4000f8efcff */
[----:B------:R-:W-:Y:S02]  /*8e50*/  SEL R8, RZ, 0x4, P1 ;  /* 0x00000004ff087807 */ /* 0x000fe40000800000 */
[----:B------:R-:W-:Y:S01]  /*8e60*/  ISETP.GE.AND P1, PT, R0, R7, PT ;  /* 0x000000070000720c */ /* 0x000fe20003f26270 */
[----:B------:R-:W-:Y:S01]  /*8e70*/  VIADD R7, R226, 0x3b ;  /* 0x0000003be2077836 */ /* 0x000fe20000000000 */
[----:B------:R-:W-:Y:S02]  /*8e80*/  SEL R238, RZ, 0x7fff8, P6 ;  /* 0x0007fff8ffee7807 */ /* 0x000fe40003000000 */
[----:B------:R-:W-:Y:S01]  /*8e90*/  ISETP.GE.AND P6, PT, R0, R9, PT ;  /* 0x000000090000720c */ /* 0x000fe20003fc6270 */
[----:B------:R-:W-:Y:S01]  /*8ea0*/  VIADD R9, R226, 0x3a ;  /* 0x0000003ae2097836 */ /* 0x000fe20000000000 */
[----:B------:R-:W-:-:S02]  /*8eb0*/  LOP3.LUT R10, R10, UR25, RZ, 0xfc, !PT ;  /* 0x000000190a0a7c12 */ /* 0x000fc4000f8efcff */
[----:B------:R-:W-:Y:S02]  /*8ec0*/  LOP3.LUT R7, R7, UR25, RZ, 0xfc, !PT ;  /* 0x0000001907077c12 */ /* 0x000fe4000f8efcff */
[----:B------:R-:W-:Y:S02]  /*8ed0*/  SEL R13, RZ, 0x1fffe, P1 ;  /* 0x0001fffeff0d7807 */ /* 0x000fe40000800000 */
[C---:B------:R-:W-:Y:S02]  /*8ee0*/  ISETP.GE.AND P1, PT, R0.reuse, R10, PT ;  /* 0x0000000a0000720c */ /* 0x040fe40003f26270 */
[----:B------:R-:W-:Y:S02]  /*8ef0*/  LOP3.LUT R9, R9, UR25, RZ, 0xfc, !PT ;  /* 0x0000001909097c12 */ /* 0x000fe4000f8efcff */
[----:B------:R-:W-:Y:S02]  /*8f00*/  SEL R240, RZ, 0x4, P6 ;  /* 0x00000004fff07807 */ /* 0x000fe40003000000 */
[----:B------:R-:W-:-:S02]  /*8f10*/  ISETP.GE.AND P6, PT, R0, R7, PT ;  /* 0x000000070000720c */ /* 0x000fc40003fc6270 */
[----:B------:R-:W-:Y:S02]  /*8f20*/  SEL R7, RZ, 0x7fff8, P1 ;  /* 0x0007fff8ff077807 */ /* 0x000fe40000800000 */
[C---:B------:R-:W-:Y:S02]  /*8f30*/  ISETP.GE.AND P1, PT, R0.reuse, R9, PT ;  /* 0x000000090000720c */ /* 0x040fe40003f26270 */
[----:B------:R-:W-:Y:S02]  /*8f40*/  LOP3.LUT R15, R15, UR25, RZ, 0xfc, !PT ;  /* 0x000000190f0f7c12 */ /* 0x000fe4000f8efcff */
[----:B------:R-:W-:Y:S02]  /*8f50*/  SEL R9, RZ, 0x1fffe, P1 ;  /* 0x0001fffeff097807 */ /* 0x000fe40000800000 */
[----:B------:R-:W-:Y:S02]  /*8f60*/  IADD3 R14, PT, PT, R227, 0x80, RZ ;  /* 0x00000080e30e7810 */ /* 0x000fe40007ffe0ff */
[----:B------:R-:W-:-:S02]  /*8f70*/  ISETP.GE.AND P1, PT, R0, R15, PT ;  /* 0x0000000f0000720c */ /* 0x000fc40003f26270 */
[----:B------:R-:W-:Y:S02]  /*8f80*/  SEL R10, RZ, 0x1, P6 ;  /* 0x00000001ff0a7807 */ /* 0x000fe40003000000 */
[----:B------:R-:W-:Y:S02]  /*8f90*/  ISETP.GE.AND P6, PT, R0, R14, PT ;  /* 0x0000000e0000720c */ /* 0x000fe40003fc6270 */
[----:B------:R-:W-:Y:S01]  /*8fa0*/  SEL R15, RZ, 0x1, P1 ;  /* 0x00000001ff0f7807 */ /* 0x000fe20000800000 */
[----:B-1----:R-:W-:Y:S10]  /*8fb0*/  @!P2 BRA `(.L_x_14) ;  /* 0x0000005000e0a947 */ /* 0x002ff40003800000 */
.L_x_23:
[----:B------:R-:W-:Y:S01]  /*8fc0*/  IMAD.IADD R5, R5, 0x1, R6 ;  /* 0x0000000105057824 */ /* 0x000fe200078e0206 */
[----:B------:R-:W-:Y:S01]  /*8fd0*/  BAR.SYNC.DEFER_BLOCKING 0x0 ;  /* 0x0000000000007b1d */ /* 0x000fe20000010000 */
[----:B------:R-:W-:Y:S01]  /*8fe0*/  IMAD.IADD R11, R11, 0x1, R12 ;  /* 0x000000010b0b7824 */ /* 0x000fe200078e020c */
[----:B------:R-:W-:Y:S01]  /*8ff0*/  ISETP.GT.AND P2, PT, R0, R14, PT ;  /* 0x0000000e0000720c */ /* 0x000fe20003f44270 */
[----:B------:R-:W-:Y:S01]  /*9000*/  IMAD.IADD R13, R15, 0x1, R13 ;  /* 0x000000010f0d7824 */ /* 0x000fe200078e020d */
[----:B------:R-:W-:Y:S01]  /*9010*/  LOP3.LUT R5, R5, 0x3, RZ, 0xc0, !PT ;  /* 0x0000000305057812 */ /* 0x000fe200078ec0ff */
[----:B------:R-:W-:Y:S01]  /*9020*/  IMAD.IADD R9, R10, 0x1, R9 ;  /* 0x000000010a097824 */ /* 0x000fe200078e0209 */
[----:B------:R-:W-:Y:S02]  /*9030*/  LOP3.LUT R11, R11, 0x3, RZ, 0xc0, !PT ;  /* 0x000000030b0b7812 */ /* 0x000fe400078ec0ff */
[----:B------:R-:W-:Y:S02]  /*9040*/  LOP3.LUT R13, R13, 0x3, RZ, 0xc0, !PT ;  /* 0x000000030d0d7812 */ /* 0x000fe400078ec0ff */
[----:B------:R-:W-:-:S02]  /*9050*/  LOP3.LUT R9, R9, 0x3, RZ, 0xc0, !PT ;  /* 0x0000000309097812 */ /* 0x000fc400078ec0ff */
[----:B------:R-:W-:Y:S02]  /*9060*/  IADD3 R241, PT, PT, R5, R241, R40 ;  /* 0x000000f105f17210 */ /* 0x000fe40007ffe028 */
[----:B------:R-:W-:Y:S02]  /*9070*/  IADD3 R239, PT, PT, R11, R239, R4 ;  /* 0x000000ef0bef7210 */ /* 0x000fe40007ffe004 */
[----:B------:R-:W-:Y:S01]  /*9080*/  IADD3 R238, PT, PT, R13, R238, R8 ;  /* 0x000000ee0dee7210 */ /* 0x000fe20007ffe008 */
[----:B------:R-:W-:Y:S01]  /*9090*/  IMAD.SHL.U32 R241, R241, 0x100, RZ ;  /* 0x00000100f1f17824 */ /* 0x000fe200078e00ff */
[----:B------:R-:W-:Y:S02]  /*90a0*/  IADD3 R240, PT, PT, R9, R7, R240 ;  /* 0x0000000709f07210 */ /* 0x000fe40007ffe0f0 */
[----:B------:R-:W-:Y:S01]  /*90b0*/  LDTM.16dp32bit_t0_t15.x64 R4, tmem[UR18+0x100000] ;  /* 0x10000012000479ee */ /* 0x000fe20008b00000 */
[----:B------:R-:W1:Y:S01]  /*90c0*/  LDTM.16dp32bit_t16_t31.x64 R4, tmem[UR18+0x100040] ;  /* 0x10004012000479ee */ /* 0x000e620008b20000 */
[----:B------:R-:W-:-:S02]  /*90d0*/  IADD3 R242, PT, PT, R227, 0x85, RZ ;  /* 0x00000085e3f27810 */ /* 0x000fc40007ffe0ff */
[----:B------:R-:W-:Y:S01]  /*90e0*/  LOP3.LUT R238, R238, 0xf, RZ, 0xc0, !PT ;  /* 0x0000000feeee7812 */ /* 0x000fe200078ec0ff */
[----:B------:R-:W-:Y:S01]  /*90f0*/  USHF.L.U32 UR6, UR6, 0x1f, URZ ;  /* 0x0000001f06067899 */ /* 0x000fe200080006ff */
[----:B------:R-:W-:Y:S01]  /*9100*/  LOP3.LUT R241, R241, 0xf00, RZ, 0xe2, !PT ;  /* 0x00000f00f1f17812 */ /* 0x000fe200078ee2ff */
[----:B------:R-:W2:Y:S01]  /*9110*/  @!P0 SYNCS.CCTL.IV [UR16+0xe010] ;  /* 0x00e01000ff0089b1 */ /* 0x000ea20008000010 */
[----:B------:R-:W-:Y:S01]  /*9120*/  NOP ;  /* 0x0000000000007918 */ /* 0x000fe20000000000 */
[----:B------:R-:W-:Y:S02]  /*9130*/  IMAD R238, R240, 0x10, R238 ;  /* 0x00000010f0ee7824 */ /* 0x000fe400078e02ee */
[----:B------:R-:W-:Y:S02]  /*9140*/  IMAD R239, R239, 0x1000, R241 ;  /* 0x00001000efef7824 */ /* 0x000fe400078e02f1 */
[----:B------:R-:W3:Y:S01]  /*9150*/  LDL.64 R240, [R1+0x138] ;  /* 0x0001380001f07983 */ /* 0x000ee20000100a00 */
[----:B-1----:R-:W-:Y:S01]  /*9160*/  FMUL R4, R4, UR67 ;  /* 0x0000004304047c20 */ /* 0x002fe20008400000 */
[----:B------:R-:W-:Y:S01]  /*9170*/  FMUL R5, R5, UR67 ;  /* 0x0000004305057c20 */ /* 0x000fe20008400000 */
[----:B------:R-:W-:Y:S01]  /*9180*/  FMUL R6, R6, UR67 ;  /* 0x0000004306067c20 */ /* 0x000fe20008400000 */
[----:B------:R-:W-:Y:S01]  /*9190*/  FMUL R7, R7, UR67 ;  /* 0x0000004307077c20 */ /* 0x000fe20008400000 */
[----:B------:R-:W-:Y:S01]  /*91a0*/  FMUL R8, R8, UR67 ;  /* 0x0000004308087c20 */ /* 0x000fe20008400000 */
[----:B------:R-:W-:Y:S01]  /*91b0*/  FSEL R4, R4, -INF , P6 ;  /* 0xff80000004047808 */ /* 0x000fe20003000000 */
[----:B------:R-:W-:Y:S01]  /*91c0*/  FMUL R9, R9, UR67 ;  /* 0x0000004309097c20 */ /* 0x000fe20008400000 */
        /* <DEDUP_REMOVED lines=25> */
[----:B------:R-:W-:Y:S01]  /*9360*/  FMUL R18, R18, UR67 ;  /* 0x0000004312127c20 */ /* 0x000fe20008400000 */
[----:B------:R-:W-:Y:S01]  /*9370*/  IADD3 R242, PT, PT, R227, 0x8a, RZ ;  /* 0x0000008ae3f27810 */ /* 0x000fe20007ffe0ff */
[----:B------:R-:W-:Y:S01]  /*9380*/  FMUL R19, R19, UR67 ;  /* 0x0000004313137c20 */ /* 0x000fe20008400000 */
[----:B------:R-:W-:Y:S01]  /*9390*/  FSEL R13, R13, -INF , P5 ;  /* 0xff8000000d0d7808 */ /* 0x000fe20002800000 */
[----:B------:R-:W-:Y:S01]  /*93a0*/  FMUL R20, R20, UR67 ;  /* 0x0000004314147c20 */ /* 0x000fe20008400000 */
[----:B------:R-:W-:Y:S01]  /*93b0*/  ISETP.GE.AND P6, PT, R0, R242, PT ;  /* 0x000000f20000720c */ /* 0x000fe20003fc6270 */
[----:B------:R-:W-:-:S02]  /*93c0*/  VIADD R242, R227, 0x8b ;  /* 0x0000008be3f27836 */ /* 0x000fc40000000000 */
[----:B------:R-:W-:Y:S01]  /*93d0*/  FMUL R21, R21, UR67 ;  /* 0x0000004315157c20 */ /* 0x000fe20008400000 */
[----:B------:R-:W-:Y:S01]  /*93e0*/  FMUL R22, R22, UR67 ;  /* 0x0000004316167c20 */ /* 0x000fe20008400000 */
[----:B------:R-:W-:Y:S01]  /*93f0*/  FSEL R14, R14, -INF , P6 ;  /* 0xff8000000e0e7808 */ /* 0x000fe20003000000 */
[----:B------:R-:W-:Y:S01]  /*9400*/  FMUL R23, R23, UR67 ;  /* 0x0000004317177c20 */ /* 0x000fe20008400000 */
[----:B------:R-:W-:Y:S01]  /*9410*/  ISETP.GE.AND P2, PT, R0, R242, PT ;  /* 0x000000f20000720c */ /* 0x000fe20003f46270 */
[----:B------:R-:W-:Y:S02]  /*9420*/  VIADD R242, R227, 0x8c ;  /* 0x0000008ce3f27836 */ /* 0x000fe40000000000 */
[----:B------:R-:W-:Y:S01]  /*9430*/  FMUL R24, R24, UR67 ;  /* 0x0000004318187c20 */ /* 0x000fe20008400000 */
        /* <DEDUP_REMOVED lines=34> */
[----:B------:R-:W-:-:S03]  /*9660*/  VIADD R242, R227, 0x92 ;  /* 0x00000092e3f27836 */ /* 0x000fc60000000000 */
[----:B------:R-:W-:Y:S02]  /*9670*/  FSEL R21, R21, -INF , P3 ;  /* 0xff80000015157808 */ /* 0x000fe40001800000 */
[----:B------:R-:W-:Y:S01]  /*9680*/  ISETP.GE.AND P4, PT, R0, R242, PT ;  /* 0x000000f20000720c */ /* 0x000fe20003f86270 */
[----:B------:R-:W-:-:S03]  /*9690*/  VIADD R242, R227, 0x93 ;  /* 0x00000093e3f27836 */ /* 0x000fc60000000000 */
[----:B------:R-:W-:Y:S02]  /*96a0*/  FSEL R22, R22, -INF , P4 ;  /* 0xff80000016167808 */ /* 0x000fe40002000000 */
[C---:B------:R-:W-:Y:S02]  /*96b0*/  ISETP.GE.AND P5, PT, R0.reuse, R242, PT ;  /* 0x000000f20000720c */ /* 0x040fe40003fa6270 */
[----:B------:R-:W-:Y:S02]  /*96c0*/  IADD3 R242, PT, PT, R227, 0x94, RZ ;  /* 0x00000094e3f27810 */ /* 0x000fe40007ffe0ff */
[----:B------:R-:W-:Y:S02]  /*96d0*/  FSEL R23, R23, -INF , P5 ;  /* 0xff80000017177808 */ /* 0x000fe40002800000 */
[----:B------:R-:W-:Y:S01]  /*96e0*/  ISETP.GE.AND P6, PT, R0, R242, PT ;  /* 0x000000f20000720c */ /* 0x000fe20003fc6270 */
[----:B------:R-:W-:-:S03]  /*96f0*/  VIADD R242, R227, 0x95 ;  /* 0x00000095e3f27836 */ /* 0x000fc60000000000 */
        /* <DEDUP_REMOVED lines=10> */
[----:B------:R-:W-:Y:S02]  /*97a0*/  ISETP.GE.AND P5, PT, R0, R242, PT ;  /* 0x000000f20000720c */ /* 0x000fe40003fa6270 */
[C---:B------:R-:W-:Y:S02]  /*97b0*/  IADD3 R242, PT, PT, R227.reuse, 0x99, RZ ;  /* 0x00000099e3f27810 */ /* 0x040fe40007ffe0ff */
        /* <DEDUP_REMOVED lines=13> */
[C---:B------:R-:W-:Y:S02]  /*9890*/  ISETP.GE.AND P5, PT, R0.reuse, R242, PT ;  /* 0x000000f20000720c */ /* 0x040fe40003fa6270 */
[C---:B------:R-:W-:Y:S01]  /*98a0*/  IADD3 R242, PT, PT, R227.reuse, 0x9e, RZ ;  /* 0x0000009ee3f27810 */ /* 0x040fe20007ffe0ff */
[----:B------:R-:W-:Y:S01]  /*98b0*/  VIADD R227, R227, 0x9f ;  /* 0x0000009fe3e37836 */ /* 0x000fe20000000000 */
[----:B------:R-:W-:Y:S02]  /*98c0*/  FSEL R33, R33, -INF , P5 ;  /* 0xff80000021217808 */ /* 0x000fe40002800000 */
[C---:B------:R-:W-:Y:S02]  /*98d0*/  ISETP.GE.AND P6, PT, R0.reuse, R242, PT ;  /* 0x000000f20000720c */ /* 0x040fe40003fc6270 */
[----:B------:R-:W-:Y:S01]  /*98e0*/  ISETP.GE.AND P2, PT, R0, R227, PT ;  /* 0x000000e30000720c */ /* 0x000fe20003f46270 */
[----:B------:R-:W-:Y:S01]  /*98f0*/  VIADD R227, R226, 0x2f ;  /* 0x0000002fe2e37836 */ /* 0x000fe20000000000 */
[----:B------:R-:W-:-:S02]  /*9900*/  FSEL R34, R34, -INF , P6 ;  /* 0xff80000022227808 */ /* 0x000fc40003000000 */
[----:B------:R-:W-:Y:S02]  /*9910*/  FSEL R35, R35, -INF , P2 ;  /* 0xff80000023237808 */ /* 0x000fe40001000000 */
[----:B------:R-:W-:-:S04]  /*9920*/  LOP3.LUT R227, R227, UR25, RZ, 0xfc, !PT ;  /* 0x00000019e3e37c12 */ /* 0x000fc8000f8efcff */
[----:B------:R-:W-:Y:S01]  /*9930*/  ISETP.GE.AND P3, PT, R0, R227, PT ;  /* 0x000000e30000720c */ /* 0x000fe20003f66270 */
[----:B------:R-:W-:-:S05]  /*9940*/  VIADD R227, R226, 0x2e ;  /* 0x0000002ee2e37836 */ /* 0x000fca0000000000 */
[----:B------:R-:W-:-:S04]  /*9950*/  LOP3.LUT R227, R227, UR25, RZ, 0xfc, !PT ;  /* 0x00000019e3e37c12 */ /* 0x000fc8000f8efcff */
[----:B------:R-:W-:Y:S01]  /*9960*/  ISETP.GE.AND P4, PT, R0, R227, PT ;  /* 0x000000e30000720c */ /* 0x000fe20003f86270 */
[----:B------:R-:W-:-:S05]  /*9970*/  VIADD R227, R226, 0x2d ;  /* 0x0000002de2e37836 */ /* 0x000fca0000000000 */
[----:B------:R-:W-:-:S04]  /*9980*/  LOP3.LUT R227, R227, UR25, RZ, 0xfc, !PT ;  /* 0x00000019e3e37c12 */ /* 0x000fc8000f8efcff */
[----:B------:R-:W-:Y:S02]  /*9990*/  ISETP.GE.AND P5, PT, R0, R227, PT ;  /* 0x000000e30000720c */ /* 0x000fe40003fa6270 */
[----:B------:R-:W-:-:S04]  /*99a0*/  IADD3 R227, PT, PT, R226, 0x2c, RZ ;  /* 0x0000002ce2e37810 */ /* 0x000fc80007ffe0ff */
[----:B------:R-:W-:-:S04]  /*99b0*/  LOP3.LUT R227, R227, UR25, RZ, 0xfc, !PT ;  /* 0x00000019e3e37c12 */ /* 0x000fc8000f8efcff */
[----:B------:R-:W-:Y:S01]  /*99c0*/  ISETP.GE.AND P6, PT, R0, R227, PT ;  /* 0x000000e30000720c */ /* 0x000fe20003fc6270 */
[----:B------:R-:W-:-:S05]  /*99d0*/  VIADD R227, R226, 0x20 ;  /* 0x00000020e2e37836 */ /* 0x000fca0000000000 */
[----:B------:R-:W-:-:S04]  /*99e0*/  LOP3.LUT R227, R227, UR25, RZ, 0xfc, !PT ;  /* 0x00000019e3e37c12 */ /* 0x000fc8000f8efcff */
[----:B------:R-:W-:Y:S01]  /*99f0*/  ISETP.GE.AND P2, PT, R0, R227, PT ;  /* 0x000000e30000720c */ /* 0x000fe20003f46270 */
[----:B------:R-:W-:-:S05]  /*9a00*/  VIADD R227, R226, 0x21 ;  /* 0x00000021e2e37836 */ /* 0x000fca0000000000 */
[----:B------:R-:W-:Y:S02]  /*9a10*/  LOP3.LUT R242, R227, UR25, RZ, 0xfc, !PT ;  /* 0x00000019e3f27c12 */ /* 0x000fe4000f8efcff */
[----:B------:R-:W-:Y:S01]  /*9a20*/  FSEL R227, R36, -INF , P2 ;  /* 0xff80000024e37808 */ /* 0x000fe20001000000 */
[----:B------:R-:W-:Y:S01]  /*9a30*/  VIADD R36, R226, 0x22 ;  /* 0x00000022e2247836 */ /* 0x000fe20000000000 */
[----:B------:R-:W-:-:S04]  /*9a40*/  ISETP.GE.AND P2, PT, R0, R242, PT ;  /* 0x000000f20000720c */ /* 0x000fc80003f46270 */
[----:B------:R-:W-:Y:S02]  /*9a50*/  LOP3.LUT R36, R36, UR25, RZ, 0xfc, !PT ;  /* 0x0000001924247c12 */ /* 0x000fe4000f8efcff */
[----:B------:R-:W-:Y:S02]  /*9a60*/  FSEL R37, R37, -INF , P2 ;  /* 0xff80000025257808 */ /* 0x000fe40001000000 */
[----:B------:R-:W-:Y:S01]  /*9a70*/  ISETP.GE.AND P2, PT, R0, R36, PT ;  /* 0x000000240000720c */ /* 0x000fe20003f46270 */
[----:B------:R-:W-:-:S03]  /*9a80*/  VIADD R36, R226, 0x23 ;  /* 0x00000023e2247836 */ /* 0x000fc60000000000 */
[----:B------:R-:W-:Y:S02]  /*9a90*/  FSEL R38, R38, -INF , P2 ;  /* 0xff80000026267808 */ /* 0x000fe40001000000 */
[----:B------:R-:W-:-:S04]  /*9aa0*/  LOP3.LUT R36, R36, UR25, RZ, 0xfc, !PT ;  /* 0x0000001924247c12 */ /* 0x000fc8000f8efcff */
[----:B------:R-:W-:Y:S02]  /*9ab0*/  ISETP.GE.AND P2, PT, R0, R36, PT ;  /* 0x000000240000720c */ /* 0x000fe40003f46270 */
[----:B------:R-:W-:Y:S02]  /*9ac0*/  IADD3 R36, PT, PT, R226, 0x24, RZ ;  /* 0x00000024e2247810 */ /* 0x000fe40007ffe0ff */
[----:B------:R-:W-:Y:S02]  /*9ad0*/  FSEL R39, R39, -INF , P2 ;  /* 0xff80000027277808 */ /* 0x000fe40001000000 */
[----:B------:R-:W-:-:S04]  /*9ae0*/  LOP3.LUT R36, R36, UR25, RZ, 0xfc, !PT ;  /* 0x0000001924247c12 */ /* 0x000fc8000f8efcff */
[----:B------:R-:W-:Y:S01]  /*9af0*/  ISETP.GE.AND P2, PT, R0, R36, PT ;  /* 0x000000240000720c */ /* 0x000fe20003f46270 */
[----:B------:R-:W-:-:S03]  /*9b00*/  VIADD R36, R226, 0x25 ;  /* 0x00000025e2247836 */ /* 0x000fc60000000000 */
[----:B------:R-:W-:Y:S01]  /*9b10*/  FSEL R242, R40, -INF , P2 ;  /* 0xff80000028f27808 */ /* 0x000fe20001000000 */
[----:B------:R-:W-:Y:S01]  /*9b20*/  FMUL R40, R42, UR67 ;  /* 0x000000432a287c20 */ /* 0x000fe20008400000 */
[----:B------:R-:W-:Y:S01]  /*9b30*/  LOP3.LUT R36, R36, UR25, RZ, 0xfc, !PT ;  /* 0x0000001924247c12 */ /* 0x000fe2000f8efcff */
[----:B------:R-:W-:-:S03]  /*9b40*/  FMUL R42, R43, UR67 ;  /* 0x000000432b2a7c20 */ /* 0x000fc60008400000 */
[----:B------:R-:W-:Y:S01]  /*9b50*/  ISETP.GE.AND P2, PT, R0, R36, PT ;  /* 0x000000240000720c */ /* 0x000fe20003f46270 */
[----:B------:R-:W-:-:S03]  /*9b60*/  VIADD R36, R226, 0x26 ;  /* 0x00000026e2247836 */ /* 0x000fc60000000000 */
[----:B------:R-:W-:Y:S01]  /*9b70*/  FSEL R243, R41, -INF , P2 ;  /* 0xff80000029f37808 */ /* 0x000fe20001000000 */
[----:B------:R-:W-:Y:S01]  /*9b80*/  FMUL R41, R44, UR67 ;  /* 0x000000432c297c20 */ /* 0x000fe20008400000 */
[----:B------:R-:W-:-:S04]  /*9b90*/  LOP3.LUT R36, R36, UR25, RZ, 0xfc, !PT ;  /* 0x0000001924247c12 */ /* 0x000fc8000f8efcff */
[----:B------:R-:W-:Y:S01]  /*9ba0*/  ISETP.GE.AND P2, PT, R0, R36, PT ;  /* 0x000000240000720c */ /* 0x000fe20003f46270 */
[----:B------:R-:W-:-:S03]  /*9bb0*/  VIADD R36, R226, 0x27 ;  /* 0x00000027e2247836 */ /* 0x000fc60000000000 */
[----:B------:R-:W-:Y:S02]  /*9bc0*/  FSEL R40, R40, -INF , P2 ;  /* 0xff80000028287808 */ /* 0x000fe40001000000 */
[----:B------:R-:W-:-:S04]  /*9bd0*/  LOP3.LUT R36, R36, UR25, RZ, 0xfc, !PT ;  /* 0x0000001924247c12 */ /* 0x000fc8000f8efcff */
        /* <DEDUP_REMOVED lines=9> */
[----:B------:R-:W-:Y:S02]  /*9c70*/  VIADD R36, R226, 0x2a ;  /* 0x0000002ae2247836 */ /* 0x000fe40000000000 */
[----:B------:R-:W-:Y:S01]  /*9c80*/  FMUL R43, R45, UR67 ;  /* 0x000000432d2b7c20 */ /* 0x000fe20008400000 */
[----:B------:R-:W-:Y:S02]  /*9c90*/  LOP3.LUT R238, R238, 0xff, RZ, 0xc0, !PT ;  /* 0x000000ffeeee7812 */ /* 0x000fe400078ec0ff */
[----:B------:R-:W-:Y:S01]  /*9ca0*/  LOP3.LUT R36, R36, UR25, RZ, 0xfc, !PT ;  /* 0x0000001924247c12 */ /* 0x000fe2000f8efcff */
[----:B------:R-:W-:Y:S01]  /*9cb0*/  VIADD R226, R226, 0x2b ;  /* 0x0000002be2e27836 */ /* 0x000fe20000000000 */
[----:B------:R-:W-:Y:S02]  /*9cc0*/  FSEL R43, R43, -INF , P2 ;  /* 0xff8000002b2b7808 */ /* 0x000fe40001000000 */
[----:B------:R-:W-:Y:S01]  /*9cd0*/  ISETP.GE.AND P2, PT, R0, R36, PT ;  /* 0x000000240000720c */ /* 0x000fe20003f46270 */
[----:B------:R-:W-:Y:S01]  /*9ce0*/  FMUL R44, R46, UR67 ;  /* 0x000000432e2c7c20 */ /* 0x000fe20008400000 */
[----:B------:R-:W-:-:S02]  /*9cf0*/  IADD3 R36, PT, PT, R239, R238, RZ ;  /* 0x000000eeef247210 */ /* 0x000fc40007ffe0ff */
[----:B------:R-:W-:Y:S01]  /*9d00*/  LOP3.LUT R226, R226, UR25, RZ, 0xfc, !PT ;  /* 0x00000019e2e27c12 */ /* 0x000fe2000f8efcff */
[----:B------:R-:W-:Y:S01]  /*9d10*/  FMUL R47, R47, UR67 ;  /* 0x000000432f2f7c20 */ /* 0x000fe20008400000 */
[----:B------:R-:W-:Y:S01]  /*9d20*/  LOP3.LUT R36, R36, 0xffff, RZ, 0xc0, !PT ;  /* 0x0000ffff24247812 */ /* 0x000fe200078ec0ff */
[----:B------:R-:W-:Y:S01]  /*9d30*/  FMUL R49, R49, UR67 ;  /* 0x0000004331317c20 */ /* 0x000fe20008400000 */
[----:B------:R-:W-:Y:S01]  /*9d40*/  FSEL R44, R44, -INF , P2 ;  /* 0xff8000002c2c7808 */ /* 0x000fe20001000000 */
[----:B------:R-:W-:Y:S01]  /*9d50*/  FMUL R61, R61, UR67 ;  /* 0x000000433d3d7c20 */ /* 0x000fe20008400000 */
[----:B------:R-:W-:Y:S01]  /*9d60*/  ISETP.GE.AND P2, PT, R0, R226, PT ;  /* 0x000000e20000720c */ /* 0x000fe20003f46270 */
[----:B------:R-:W-:Y:S01]  /*9d70*/  FMUL R67, R67, UR67 ;  /* 0x0000004343437c20 */ /* 0x000fe20008400000 */
[----:B------:R-:W-:Y:S01]  /*9d80*/  SHF.R.U32.HI R45, RZ, 0xf, R36 ;  /* 0x0000000fff2d7819 */ /* 0x000fe20000011624 */
[----:B------:R-:W4:Y:S01]  /*9d90*/  LDL.64 R238, [R1+0x140] ;  /* 0x0001400001ee7983 */ /* 0x000f220000100a00 */
[----:B------:R-:W-:-:S02]  /*9da0*/  FSEL R226, R47, -INF , P2 ;  /* 0xff8000002fe27808 */ /* 0x000fc40001000000 */
[----:B------:R-:W-:Y:S01]  /*9db0*/  LOP3.LUT P2, RZ, R45, 0x1, RZ, 0xc0, !PT ;  /* 0x000000012dff7812 */ /* 0x000fe2000784c0ff */
[----:B------:R-:W-:Y:S01]  /*9dc0*/  FMUL R45, R48, UR67 ;  /* 0x00000043302d7c20 */ /* 0x000fe20008400000 */
[----:B------:R-:W-:-:S04]  /*9dd0*/  SHF.R.U32.HI R46, RZ, 0xe, R36 ;  /* 0x0000000eff2e7819 */ /* 0x000fc80000011624 */
[----:B------:R-:W-:Y:S02]  /*9de0*/  FSEL R45, R45, -INF , P6 ;  /* 0xff8000002d2d7808 */ /* 0x000fe40003000000 */
[----:B------:R-:W-:Y:S02]  /*9df0*/  LOP3.LUT P6, RZ, R46, 0x1, RZ, 0xc0, !PT ;  /* 0x000000012eff7812 */ /* 0x000fe400078cc0ff */
[----:B------:R-:W-:-:S04]  /*9e00*/  FMNMX3 R46, R4, R5, R6, !PT ;  /* 0x00000005042e7276 */ /* 0x000fc80007800006 */
[----:B------:R-:W-:Y:S02]  /*9e10*/  FMNMX3 R46, R46, R7, R8, !PT ;  /* 0x000000072e2e7276 */ /* 0x000fe40007800008 */
[----:B------:R-:W-:Y:S02]  /*9e20*/  SHF.R.U32.HI R47, RZ, 0xd, R36 ;  /* 0x0000000dff2f7819 */ /* 0x000fe40000011624 */
[----:B------:R-:W-:Y:S02]  /*9e30*/  FMNMX3 R46, R46, R9, R10, !PT ;  /* 0x000000092e2e7276 */ /* 0x000fe4000780000a */
[----:B------:R-:W-:Y:S02]  /*9e40*/  FSEL R49, R49, -INF , P5 ;  /* 0xff80000031317808 */ /* 0x000fe40002800000 */
[----:B------:R-:W-:Y:S02]  /*9e50*/  FMNMX3 R46, R46, R11, R12, !PT ;  /* 0x0000000b2e2e7276 */ /* 0x000fe4000780000c */
[----:B------:R-:W-:Y:S01]  /*9e60*/  LOP3.LUT P5, RZ, R47, 0x1, RZ, 0xc0, !PT ;  /* 0x000000012fff7812 */ /* 0x000fe200078ac0ff */
[----:B------:R-:W-:Y:S01]  /*9e70*/  FMUL R47, R50, UR67 ;  /* 0x00000043322f7c20 */ /* 0x000fe20008400000 */
[----:B------:R-:W-:-:S02]  /*9e80*/  FMNMX3 R50, R46, R13, R14, !PT ;  /* 0x0000000d2e327276 */ /* 0x000fc4000780000e */
[----:B------:R-:W-:Y:S02]  /*9e90*/  SHF.R.U32.HI R48, RZ, 0xc, R36 ;  /* 0x0000000cff307819 */ /* 0x000fe40000011624 */
[----:B------:R-:W-:Y:S02]  /*9ea0*/  FMNMX3 R50, R50, R15, R16, !PT ;  /* 0x0000000f32327276 */ /* 0x000fe40007800010 */
[----:B------:R-:W-:Y:S02]  /*9eb0*/  FSEL R47, R47, -INF , P4 ;  /* 0xff8000002f2f7808 */ /* 0x000fe40002000000 */
[----:B------:R-:W-:Y:S01]  /*9ec0*/  LOP3.LUT P4, RZ, R48, 0x1, RZ, 0xc0, !PT ;  /* 0x0000000130ff7812 */ /* 0x000fe2000788c0ff */
[----:B------:R-:W-:Y:S01]  /*9ed0*/  FMUL R48, R51, UR67 ;  /* 0x0000004333307c20 */ /* 0x000fe20008400000 */
[----:B------:R-:W-:Y:S02]  /*9ee0*/  FMNMX3 R51, R50, R17, R18, !PT ;  /* 0x0000001132337276 */ /* 0x000fe40007800012 */
[----:B------:R-:W-:-:S02]  /*9ef0*/  SHF.R.U32.HI R46, RZ, 0xb, R36 ;  /* 0x0000000bff2e7819 */ /* 0x000fc40000011624 */
[----:B------:R-:W-:Y:S02]  /*9f00*/  FMNMX3 R51, R51, R19, R20, !PT ;  /* 0x0000001333337276 */ /* 0x000fe40007800014 */
[----:B------:R-:W-:Y:S02]  /*9f10*/  FSEL R48, R48, -INF , P3 ;  /* 0xff80000030307808 */ /* 0x000fe40001800000 */
[----:B------:R-:W-:Y:S01]  /*9f20*/  LOP3.LUT P3, RZ, R46, 0x1, RZ, 0xc0, !PT ;  /* 0x000000012eff7812 */ /* 0x000fe2000786c0ff */
[----:B------:R-:W-:Y:S01]  /*9f30*/  FMUL R46, R52, UR67 ;  /* 0x00000043342e7c20 */ /* 0x000fe20008400000 */
[----:B------:R-:W-:Y:S02]  /*9f40*/  FMNMX3 R52, R51, R21, R22, !PT ;  /* 0x0000001533347276 */ /* 0x000fe40007800016 */
[----:B------:R-:W-:Y:S02]  /*9f50*/  SHF.R.U32.HI R50, RZ, 0xa, R36 ;  /* 0x0000000aff327819 */ /* 0x000fe40000011624 */
[----:B------:R-:W-:-:S02]  /*9f60*/  FMNMX3 R52, R52, R23, R24, !PT ;  /* 0x0000001734347276 */ /* 0x000fc40007800018 */
[----:B------:R-:W-:Y:S02]  /*9f70*/  FSEL R46, R46, -INF , !P2 ;  /* 0xff8000002e2e7808 */ /* 0x000fe40005000000 */
[----:B------:R-:W-:Y:S01]  /*9f80*/  LOP3.LUT P2, RZ, R50, 0x1, RZ, 0xc0, !PT ;  /* 0x0000000132ff7812 */ /* 0x000fe2000784c0ff */
[----:B------:R-:W-:Y:S01]  /*9f90*/  FMUL R50, R53, UR67 ;  /* 0x0000004335327c20 */ /* 0x000fe20008400000 */
[----:B------:R-:W-:Y:S02]  /*9fa0*/  FMNMX3 R53, R52, R25, R26, !PT ;  /* 0x0000001934357276 */ /* 0x000fe4000780001a */
[----:B------:R-:W-:Y:S02]  /*9fb0*/  SHF.R.U32.HI R51, RZ, 0x9, R36 ;  /* 0x00000009ff337819 */ /* 0x000fe40000011624 */
[----:B------:R-:W-:Y:S02]  /*9fc0*/  FMNMX3 R53, R53, R27, R28, !PT ;  /* 0x0000001b35357276 */ /* 0x000fe4000780001c */
[----:B------:R-:W-:-:S02]  /*9fd0*/  FSEL R50, R50, -INF , !P6 ;  /* 0xff80000032327808 */ /* 0x000fc40007000000 */
[----:B------:R-:W-:Y:S01]  /*9fe0*/  LOP3.LUT P6, RZ, R51, 0x1, RZ, 0xc0, !PT ;  /* 0x0000000133ff7812 */ /* 0x000fe200078cc0ff */
[----:B------:R-:W-:Y:S01]  /*9ff0*/  FMUL R51, R54, UR67 ;  /* 0x0000004336337c20 */ /* 0x000fe20008400000 */
[----:B------:R-:W-:Y:S02]  /*a000*/  FMNMX3 R54, R53, R29, R30, !PT ;  /* 0x0000001d35367276 */ /* 0x000fe4000780001e */
[----:B------:R-:W-:Y:S02]  /*a010*/  SHF.R.U32.HI R52, RZ, 0x8, R36 ;  /* 0x00000008ff347819 */ /* 0x000fe40000011624 */
[----:B------:R-:W-:Y:S02]  /*a020*/  FSEL R51, R51, -INF , !P5 ;  /* 0xff80000033337808 */ /* 0x000fe40006800000 */
[----:B------:R-:W-:Y:S02]  /*a030*/  FMNMX3 R54, R54, R31, R32, !PT ;  /* 0x0000001f36367276 */ /* 0x000fe40007800020 */
[----:B------:R-:W-:Y:S01]  /*a040*/  LOP3.LUT P5, RZ, R52, 0x1, RZ, 0xc0, !PT ;  /* 0x0000000134ff7812 */ /* 0x000fe200078ac0ff */
[----:B------:R-:W-:Y:S01]  /*a050*/  FMUL R52, R55, UR67 ;  /* 0x0000004337347c20 */ /* 0x000fe20008400000 */
[----:B------:R-:W-:-:S02]  /*a060*/  SHF.R.U32.HI R53, RZ, 0x7, R36 ;  /* 0x00000007ff357819 */ /* 0x000fc40000011624 */
[----:B------:R-:W-:Y:S02]  /*a070*/  FMNMX3 R55, R54, R33, R34, !PT ;  /* 0x0000002136377276 */ /* 0x000fe40007800022 */
[----:B------:R-:W-:Y:S02]  /*a080*/  FSEL R52, R52, -INF , !P4 ;  /* 0xff80000034347808 */ /* 0x000fe40006000000 */
        /* <DEDUP_REMOVED lines=29> */
[----:B------:R-:W-:Y:S02]  /*a260*/  LOP3.LUT P4, RZ, R59, 0x1, RZ, 0xc0, !PT ;  /* 0x000000013bff7812 */ /* 0x000fe4000788c0ff */
[----:B------:R-:W-:Y:S01]  /*a270*/  FMNMX3 R59, R58, R50, R51, !PT ;  /* 0x000000323a3b7276 */ /* 0x000fe20007800033 */
[----:B------:R-:W-:Y:S01]  /*a280*/  FMUL R60, R62, UR67 ;  /* 0x000000433e3c7c20 */ /* 0x000fe20008400000 */
[----:B------:R-:W-:Y:S02]  /*a290*/  SHF.R.U32.HI R36, RZ, 0x1, R36 ;  /* 0x00000001ff247819 */ /* 0x000fe40000011624 */
[----:B------:R-:W-:Y:S02]  /*a2a0*/  FMNMX3 R59, R59, R52, R53, !PT ;  /* 0x000000343b3b7276 */ /* 0x000fe40007800035 */
[----:B------:R-:W-:-:S02]  /*a2b0*/  FSEL R58, R61, -INF , !P3 ;  /* 0xff8000003d3a7808 */ /* 0x000fc40005800000 */
[----:B------:R-:W-:Y:S01]  /*a2c0*/  FMNMX3 R59, R59, R54, R55, !PT ;  /* 0x000000363b3b7276 */ /* 0x000fe20007800037 */
[----:B------:R-:W-:Y:S01]  /*a2d0*/  FMUL R61, R64, UR67 ;  /* 0x00000043403d7c20 */ /* 0x000fe20008400000 */
[----:B------:R-:W-:Y:S01]  /*a2e0*/  LOP3.LUT P3, RZ, R36, 0x1, RZ, 0xc0, !PT ;  /* 0x0000000124ff7812 */ /* 0x000fe2000786c0ff */
[----:B------:R-:W-:Y:S01]  /*a2f0*/  FMUL R36, R63, UR67 ;  /* 0x000000433f247c20 */ /* 0x000fe20008400000 */
[----:B------:R-:W-:Y:S02]  /*a300*/  FSEL R60, R60, -INF , !P2 ;  /* 0xff8000003c3c7808 */ /* 0x000fe40005000000 */
[----:B------:R-:W-:Y:S01]  /*a310*/  FMNMX3 R59, R59, R56, R57, !PT ;  /* 0x000000383b3b7276 */ /* 0x000fe20007800039 */
[----:B------:R-:W-:Y:S01]  /*a320*/  FMUL R63, R65, UR67 ;  /* 0x00000043413f7c20 */ /* 0x000fe20008400000 */
[----:B------:R-:W-:Y:S01]  /*a330*/  FMUL R62, R66, UR67 ;  /* 0x00000043423e7c20 */ /* 0x000fe20008400000 */
[----:B------:R-:W-:Y:S02]  /*a340*/  FSEL R64, R36, -INF , !P6 ;  /* 0xff80000024407808 */ /* 0x000fe40007000000 */
[----:B------:R-:W-:-:S02]  /*a350*/  FSEL R61, R61, -INF , !P5 ;  /* 0xff8000003d3d7808 */ /* 0x000fc40006800000 */
[----:B------:R-:W-:Y:S02]  /*a360*/  FMNMX3 R59, R59, R58, R60, !PT ;  /* 0x0000003a3b3b7276 */ /* 0x000fe4000780003c */
[----:B------:R-:W-:Y:S02]  /*a370*/  FSEL R63, R63, -INF , !P4 ;  /* 0xff8000003f3f7808 */ /* 0x000fe40006000000 */
[----:B------:R-:W-:Y:S02]  /*a380*/  FSEL R62, R62, -INF , !P3 ;  /* 0xff8000003e3e7808 */ /* 0x000fe40005800000 */
[----:B------:R-:W-:Y:S02]  /*a390*/  FMNMX3 R36, R59, R64, R61, !PT ;  /* 0x000000403b247276 */ /* 0x000fe4000780003d */
[----:B------:R-:W-:Y:S02]  /*a3a0*/  FSEL R59, R67, -INF , P1 ;  /* 0xff800000433b7808 */ /* 0x000fe40000800000 */
[----:B------:R-:W-:-:S04]  /*a3b0*/  FMNMX3 R36, R36, R63, R62, !PT ;  /* 0x0000003f24247276 */ /* 0x000fc8000780003e */
[----:B------:R-:W-:-:S05]  /*a3c0*/  FMNMX R36, R59, R36, !PT ;  /* 0x000000243b247209 */ /* 0x000fca0007800000 */
[----:B------:R-:W1:Y:S02]  /*a3d0*/  SHFL.BFLY PT, R65, R36, 0x10, 0x1f ;  /* 0x0e001f0024417f89 */ /* 0x000e6400000e0000 */
[----:B-1----:R-:W-:-:S05]  /*a3e0*/  FMNMX3 R36, R36, R65, R157, !PT ;  /* 0x0000004124247276 */ /* 0x002fca000780009d */
[--C-:B------:R-:W-:Y:S01]  /*a3f0*/  FADD R4, R4, -R36.reuse ;  /* 0x8000002404047221 */ /* 0x100fe20000000000 */
[--C-:B------:R-:W-:Y:S01]  /*a400*/  FADD R5, R5, -R36.reuse ;  /* 0x8000002405057221 */ /* 0x100fe20000000000 */
[--C-:B------:R-:W-:Y:S02]  /*a410*/  FADD R6, R6, -R36.reuse ;  /* 0x8000002406067221 */ /* 0x100fe40000000000 */
[----:B------:R-:W-:Y:S01]  /*a420*/  FMUL R4, R4, 1.4426950216293334961 ;  /* 0x3fb8aa3b04047820 */ /* 0x000fe20000400000 */
[----:B------:R-:W-:Y:S01]  /*a430*/  FMUL R5, R5, 1.4426950216293334961 ;  /* 0x3fb8aa3b05057820 */ /* 0x000fe20000400000 */
[----:B------:R-:W-:Y:S01]  /*a440*/  FMUL R6, R6, 1.4426950216293334961 ;  /* 0x3fb8aa3b06067820 */ /* 0x000fe20000400000 */
[--C-:B------:R-:W-:Y:S01]  /*a450*/  FADD R7, R7, -R36.reuse ;  /* 0x8000002407077221 */ /* 0x100fe20000000000 */
[--C-:B------:R-:W-:Y:S02]  /*a460*/  FADD R8, R8, -R36.reuse ;  /* 0x8000002408087221 */ /* 0x100fe40000000000 */
[----:B------:R-:W-:Y:S01]  /*a470*/  MUFU.EX2 R4, R4 ;  /* 0x0000000400047308 */ /* 0x000fe20000000800 */
[----:B------:R-:W-:Y:S01]  /*a480*/  FMUL R7, R7, 1.4426950216293334961 ;  /* 0x3fb8aa3b07077820 */ /* 0x000fe20000400000 */
[----:B------:R-:W-:-:S06]  /*a490*/  FADD R65, R37, -R36 ;  /* 0x8000002425417221 */ /* 0x000fcc0000000000 */
[----:B------:R-:W1:Y:S01]  /*a4a0*/  MUFU.EX2 R5, R5 ;  /* 0x0000000500057308 */ /* 0x000e620000000800 */
[----:B------:R-:W-:Y:S01]  /*a4b0*/  FMUL R8, R8, 1.4426950216293334961 ;  /* 0x3fb8aa3b08087820 */ /* 0x000fe20000400000 */
[--C-:B------:R-:W-:Y:S01]  /*a4c0*/  FADD R9, R9, -R36.reuse ;  /* 0x8000002409097221 */ /* 0x100fe20000000000 */
[----:B------:R-:W-:Y:S01]  /*a4d0*/  FMUL R65, R65, 1.4426950216293334961 ;  /* 0x3fb8aa3b41417820 */ /* 0x000fe20000400000 */
[----:B------:R-:W-:-:S04]  /*a4e0*/  FADD R66, R38, -R36 ;  /* 0x8000002426427221 */ /* 0x000fc80000000000 */
[----:B------:R-:W5:Y:S01]  /*a4f0*/  MUFU.EX2 R6, R6 ;  /* 0x0000000600067308 */ /* 0x000f620000000800 */
[----:B------:R-:W-:-:S07]  /*a500*/  FMUL R9, R9, 1.4426950216293334961 ;  /* 0x3fb8aa3b09097820 */ /* 0x000fce0000400000 */
[----:B------:R-:W0:Y:S08]  /*a510*/  MUFU.EX2 R7, R7 ;  /* 0x0000000700077308 */ /* 0x000e300000000800 */
[----:B------:R0:W-:Y:S08]  /*a520*/  MUFU.EX2 R38, R65 ;  /* 0x0000004100267308 */ /* 0x0001f00000000800 */
[----:B------:R-:W1:Y:S01]  /*a530*/  MUFU.EX2 R8, R8 ;  /* 0x0000000800087308 */ /* 0x000e620000000800 */
[----:B0-----:R-:W-:Y:S01]  /*a540*/  FMUL R65, R66, 1.4426950216293334961 ;  /* 0x3fb8aa3b42417820 */ /* 0x001fe20000400000 */
[----:B------:R-:W-:-:S06]  /*a550*/  FADD R66, R39, -R36 ;  /* 0x8000002427427221 */ /* 0x000fcc0000000000 */
[----:B------:R-:W0:Y:S01]  /*a560*/  MUFU.EX2 R9, R9 ;  /* 0x0000000900097308 */ /* 0x000e220000000800 */
[----:B------:R-:W-:-:S07]  /*a570*/  FMUL R66, R66, 1.4426950216293334961 ;  /* 0x3fb8aa3b42427820 */ /* 0x000fce0000400000 */
[----:B------:R1:W-:Y:S02]  /*a580*/  MUFU.EX2 R39, R65 ;  /* 0x0000004100277308 */ /* 0x0003e40000000800 */
[----:B-1----:R-:W-:Y:S01]  /*a590*/  FADD R65, R4, R5 ;  /* 0x0000000504417221 */ /* 0x002fe20000000000 */
[----:B------:R-:W-:-:S03]  /*a5a0*/  F2FP.BF16.F32.PACK_AB R4, R5, R4 ;  /* 0x000000040504723e */ /* 0x000fc600000010ff */
[----:B-----5:R-:W-:Y:S02]  /*a5b0*/  FADD R5, R6, R65 ;  /* 0x0000004106057221 */ /* 0x020fe40000000000 */
[----:B------:R1:W-:Y:S01]  /*a5c0*/  MUFU.EX2 R65, R66 ;  /* 0x0000004200417308 */ /* 0x0003e20000000800 */
[--C-:B------:R-:W-:Y:S01]  /*a5d0*/  FADD R242, R242, -R36.reuse ;  /* 0x80000024f2f27221 */ /* 0x100fe20000000000 */
[----:B------:R-:W-:Y:S01]  /*a5e0*/  FADD R243, R243, -R36 ;  /* 0x80000024f3f37221 */ /* 0x000fe20000000000 */
[C---:B-1----:R-:W-:Y:S01]  /*a5f0*/  FADD R66, R7.reuse, R5 ;  /* 0x0000000507427221 */ /* 0x042fe20000000000 */
[----:B------:R-:W-:Y:S01]  /*a600*/  F2FP.BF16.F32.PACK_AB R5, R7, R6 ;  /* 0x000000060705723e */ /* 0x000fe200000010ff */
[----:B------:R-:W-:Y:S02]  /*a610*/  FMUL R242, R242, 1.4426950216293334961 ;  /* 0x3fb8aa3bf2f27820 */ /* 0x000fe40000400000 */
[----:B------:R-:W-:Y:S01]  /*a620*/  FADD R6, R8, R66 ;  /* 0x0000004208067221 */ /* 0x000fe20000000000 */
[----:B------:R-:W-:-:S03]  /*a630*/  FMUL R243, R243, 1.4426950216293334961 ;  /* 0x3fb8aa3bf3f37820 */ /* 0x000fc60000400000 */
[C---:B0-----:R-:W-:Y:S01]  /*a640*/  FADD R7, R9.reuse, R6 ;  /* 0x0000000609077221 */ /* 0x041fe20000000000 */
[----:B------:R-:W-:Y:S01]  /*a650*/  F2FP.BF16.F32.PACK_AB R6, R9, R8 ;  /* 0x000000080906723e */ /* 0x000fe200000010ff */
[--C-:B------:R-:W-:Y:S01]  /*a660*/  FADD R8, R40, -R36.reuse ;  /* 0x8000002428087221 */ /* 0x100fe20000000000 */
[----:B------:R-:W-:Y:S08]  /*a670*/  MUFU.EX2 R66, R242 ;  /* 0x000000f200427308 */ /* 0x000ff00000000800 */
[----:B------:R0:W-:Y:S02]  /*a680*/  MUFU.EX2 R40, R243 ;  /* 0x000000f300287308 */ /* 0x0001e40000000800 */
[----:B0-----:R-:W5:Y:S01]  /*a690*/  LDL.64 R242, [R1+0x148] ;  /* 0x0001480001f27983 */ /* 0x001f620000100a00 */
[--C-:B------:R-:W-:Y:S01]  /*a6a0*/  FADD R10, R10, -R36.reuse ;  /* 0x800000240a0a7221 */ /* 0x100fe20000000000 */
[----:B------:R-:W-:-:S03]  /*a6b0*/  FADD R11, R11, -R36 ;  /* 0x800000240b0b7221 */ /* 0x000fc60000000000 */
[----:B------:R-:W-:Y:S01]  /*a6c0*/  FMUL R10, R10, 1.4426950216293334961 ;  /* 0x3fb8aa3b0a0a7820 */ /* 0x000fe20000400000 */
[----:B------:R-:W-:Y:S01]  /*a6d0*/  FMUL R11, R11, 1.4426950216293334961 ;  /* 0x3fb8aa3b0b0b7820 */ /* 0x000fe20000400000 */
[--C-:B------:R-:W-:Y:S01]  /*a6e0*/  FADD R12, R12, -R36.reuse ;  /* 0x800000240c0c7221 */ /* 0x100fe20000000000 */
[----:B------:R-:W-:-:S03]  /*a6f0*/  FADD R13, R13, -R36 ;  /* 0x800000240d0d7221 */ /* 0x000fc60000000000 */
[----:B------:R-:W0:Y:S01]  /*a700*/  MUFU.EX2 R10, R10 ;  /* 0x0000000a000a7308 */ /* 0x000e220000000800 */
[----:B------:R-:W-:Y:S01]  /*a710*/  FMUL R12, R12, 1.4426950216293334961 ;  /* 0x3fb8aa3b0c0c7820 */ /* 0x000fe20000400000 */
[----:B------:R-:W-:Y:S01]  /*a720*/  FMUL R13, R13, 1.4426950216293334961 ;  /* 0x3fb8aa3b0d0d7820 */ /* 0x000fe20000400000 */
[----:B------:R-:W-:-:S05]  /*a730*/  FADD R14, R14, -R36 ;  /* 0x800000240e0e7221 */ /* 0x000fca0000000000 */
[----:B------:R-:W1:Y:S01]  /*a740*/  MUFU.EX2 R11, R11 ;  /* 0x0000000b000b7308 */ /* 0x000e620000000800 */
[----:B------:R-:W-:Y:S01]  /*a750*/  FMUL R14, R14, 1.4426950216293334961 ;  /* 0x3fb8aa3b0e0e7820 */ /* 0x000fe20000400000 */
[----:B------:R-:W-:-:S06]  /*a760*/  FADD R15, R15, -R36 ;  /* 0x800000240f0f7221 */ /* 0x000fcc0000000000 */
[----:B------:R-:W2:Y:S01]  /*a770*/  MUFU.EX2 R12, R12 ;  /* 0x0000000c000c7308 */ /* 0x000ea20000000800 */
[----:B------:R-:W-:Y:S01]  /*a780*/  FMUL R15, R15, 1.4426950216293334961 ;  /* 0x3fb8aa3b0f0f7820 */ /* 0x000fe20000400000 */
[----:B------:R-:W-:Y:S01]  /*a790*/  FADD R16, R16, -R36 ;  /* 0x8000002410107221 */ /* 0x000fe20000000000 */
[----:B0-----:R-:W-:-:S05]  /*a7a0*/  FADD R7, R10, R7 ;  /* 0x000000070a077221 */ /* 0x001fca0000000000 */
[----:B------:R-:W0:Y:S01]  /*a7b0*/  MUFU.EX2 R13, R13 ;  /* 0x0000000d000d7308 */ /* 0x000e220000000800 */
[----:B------:R-:W-:Y:S01]  /*a7c0*/  FMUL R16, R16, 1.4426950216293334961 ;  /* 0x3fb8aa3b10107820 */ /* 0x000fe20000400000 */
[----:B------:R-:W-:Y:S01]  /*a7d0*/  FADD R17, R17, -R36 ;  /* 0x8000002411117221 */ /* 0x000fe20000000000 */
[----:B-1----:R-:W-:-:S05]  /*a7e0*/  FADD R9, R11, R7 ;  /* 0x000000070b097221 */ /* 0x002fca0000000000 */
[----:B------:R-:W1:Y:S01]  /*a7f0*/  MUFU.EX2 R14, R14 ;  /* 0x0000000e000e7308 */ /* 0x000e620000000800 */
[----:B------:R-:W-:Y:S01]  /*a800*/  FMUL R17, R17, 1.4426950216293334961 ;  /* 0x3fb8aa3b11117820 */ /* 0x000fe20000400000 */
[----:B------:R-:W-:Y:S01]  /*a810*/  FADD R18, R18, -R36 ;  /* 0x8000002412127221 */ /* 0x000fe20000000000 */
[----:B--2---:R-:W-:-:S05]  /*a820*/  FADD R9, R12, R9 ;  /* 0x000000090c097221 */ /* 0x004fca0000000000 */
[----:B------:R-:W2:Y:S01]  /*a830*/  MUFU.EX2 R15, R15 ;  /* 0x0000000f000f7308 */ /* 0x000ea20000000800 */
[----:B------:R-:W-:Y:S01]  /*a840*/  FMUL R18, R18, 1.4426950216293334961 ;  /* 0x3fb8aa3b12127820 */ /* 0x000fe20000400000 */
[--C-:B------:R-:W-:Y:S01]  /*a850*/  FADD R19, R19, -R36.reuse ;  /* 0x8000002413137221 */ /* 0x100fe20000000000 */
[----:B------:R-:W-:Y:S01]  /*a860*/  F2FP.BF16.F32.PACK_AB R7, R11, R10 ;  /* 0x0000000a0b07723e */ /* 0x000fe200000010ff */
[----:B------:R-:W-:-:S04]  /*a870*/  FADD R10, R42, -R36 ;  /* 0x800000242a0a7221 */ /* 0x000fc80000000000 */
[----:B------:R-:W2:Y:S01]  /*a880*/  MUFU.EX2 R16, R16 ;  /* 0x0000001000107308 */ /* 0x000ea20000000800 */
[----:B0-----:R-:W-:Y:S01]  /*a890*/  FADD R9, R13, R9 ;  /* 0x000000090d097221 */ /* 0x001fe20000000000 */
[----:B------:R-:W-:Y:S01]  /*a8a0*/  FMUL R19, R19, 1.4426950216293334961 ;  /* 0x3fb8aa3b13137820 */ /* 0x000fe20000400000 */
[----:B------:R-:W-:Y:S01]  /*a8b0*/  FADD R20, R20, -R36 ;  /* 0x8000002414147221 */ /* 0x000fe20000000000 */
[----:B------:R-:W-:-:S04]  /*a8c0*/  FMUL R11, R10, 1.4426950216293334961 ;  /* 0x3fb8aa3b0a0b7820 */ /* 0x000fc80000400000 */
[----:B------:R-:W0:Y:S01]  /*a8d0*/  MUFU.EX2 R17, R17 ;  /* 0x0000001100117308 */ /* 0x000e220000000800 */
[----:B-1----:R-:W-:Y:S01]  /*a8e0*/  FADD R9, R14, R9 ;  /* 0x000000090e097221 */ /* 0x002fe20000000000 */
[----:B------:R-:W-:Y:S01]  /*a8f0*/  FMUL R20, R20, 1.4426950216293334961 ;  /* 0x3fb8aa3b14147820 */ /* 0x000fe20000400000 */
[--C-:B------:R-:W-:Y:S01]  /*a900*/  FADD R21, R21, -R36.reuse ;  /* 0x8000002415157221 */ /* 0x100fe20000000000 */
[----:B------:R-:W-:-:S04]  /*a910*/  FADD R10, R41, -R36 ;  /* 0x80000024290a7221 */ /* 0x000fc80000000000 */
[----:B------:R-:W1:Y:S01]  /*a920*/  MUFU.EX2 R18, R18 ;  /* 0x0000001200127308 */ /* 0x000e620000000800 */
[----:B------:R-:W-:Y:S01]  /*a930*/  FMUL R21, R21, 1.4426950216293334961 ;  /* 0x3fb8aa3b15157820 */ /* 0x000fe20000400000 */
[----:B------:R-:W-:Y:S01]  /*a940*/  FADD R22, R22, -R36 ;  /* 0x8000002416167221 */ /* 0x000fe20000000000 */
[----:B------:R-:W-:-:S05]  /*a950*/  FMUL R8, R8, 1.4426950216293334961 ;  /* 0x3fb8aa3b08087820 */ /* 0x000fca0000400000 */
[----:B------:R-:W0:Y:S01]  /*a960*/  MUFU.EX2 R19, R19 ;  /* 0x0000001300137308 */ /* 0x000e220000000800 */
[----:B------:R-:W-:Y:S01]  /*a970*/  FMUL R22, R22, 1.4426950216293334961 ;  /* 0x3fb8aa3b16167820 */ /* 0x000fe20000400000 */
[----:B------:R-:W-:-:S06]  /*a980*/  FADD R23, R23, -R36 ;  /* 0x8000002417177221 */ /* 0x000fcc0000000000 */
[----:B------:R2:W-:Y:S02]  /*a990*/  MUFU.EX2 R41, R11 ;  /* 0x0000000b00297308 */ /* 0x0005e40000000800 */
[----:B--2---:R-:W-:-:S06]  /*a9a0*/  FADD R11, R15, R9 ;  /* 0x000000090f0b7221 */ /* 0x004fcc0000000000 */
[----:B------:R-:W2:Y:S01]  /*a9b0*/  MUFU.EX2 R20, R20 ;  /* 0x0000001400147308 */ /* 0x000ea20000000800 */
[----:B------:R-:W-:Y:S01]  /*a9c0*/  FADD R11, R16, R11 ;  /* 0x0000000b100b7221 */ /* 0x000fe20000000000 */
[----:B------:R-:W-:-:S06]  /*a9d0*/  FMUL R23, R23, 1.4426950216293334961 ;  /* 0x3fb8aa3b17177820 */ /* 0x000fcc0000400000 */
[----:B------:R1:W-:Y:S01]  /*a9e0*/  MUFU.EX2 R42, R8 ;  /* 0x00000008002a7308 */ /* 0x0003e20000000800 */
[----:B0-----:R-:W-:Y:S01]  /*a9f0*/  FADD R11, R17, R11 ;  /* 0x0000000b110b7221 */ /* 0x001fe20000000000 */
[----:B------:R-:W-:-:S06]  /*aa00*/  FADD R24, R24, -R36 ;  /* 0x8000002418187221 */ /* 0x000fcc0000000000 */
[----:B------:R-:W0:Y:S01]  /*aa10*/  MUFU.EX2 R21, R21 ;  /* 0x0000001500157308 */ /* 0x000e220000000800 */
[----:B-1----:R-:W-:Y:S01]  /*aa20*/  F2FP.BF16.F32.PACK_AB R8, R13, R12 ;  /* 0x0000000c0d08723e */ /* 0x002fe200000010ff */
[--C-:B------:R-:W-:Y:S01]  /*aa30*/  FADD R12, R43, -R36.reuse ;  /* 0x800000242b0c7221 */ /* 0x100fe20000000000 */
[----:B------:R-:W-:Y:S01]  /*aa40*/  FADD R11, R18, R11 ;  /* 0x0000000b120b7221 */ /* 0x000fe20000000000 */
[----:B------:R-:W-:Y:S02]  /*aa50*/  FMUL R24, R24, 1.4426950216293334961 ;  /* 0x3fb8aa3b18187820 */ /* 0x000fe40000400000 */
[----:B------:R-:W-:Y:S02]  /*aa60*/  FMUL R13, R12, 1.4426950216293334961 ;  /* 0x3fb8aa3b0c0d7820 */ /* 0x000fe40000400000 */
[----:B------:R-:W1:Y:S01]  /*aa70*/  MUFU.EX2 R22, R22 ;  /* 0x0000001600167308 */ /* 0x000e620000000800 */
[--C-:B------:R-:W-:Y:S01]  /*aa80*/  FADD R25, R25, -R36.reuse ;  /* 0x8000002419197221 */ /* 0x100fe20000000000 */
[--C-:B------:R-:W-:Y:S01]  /*aa90*/  FADD R12, R44, -R36.reuse ;  /* 0x800000242c0c7221 */ /* 0x100fe20000000000 */
[----:B------:R-:W-:-:S02]  /*aaa0*/  FADD R26, R26, -R36 ;  /* 0x800000241a1a7221 */ /* 0x000fc40000000000 */
[----:B------:R-:W-:-:S03]  /*aab0*/  FMUL R25, R25, 1.4426950216293334961 ;  /* 0x3fb8aa3b19197820 */ /* 0x000fc60000400000 */
[----:B------:R-:W0:Y:S01]  /*aac0*/  MUFU.EX2 R23, R23 ;  /* 0x0000001700177308 */ /* 0x000e220000000800 */
[----:B------:R-:W-:Y:S01]  /*aad0*/  FMUL R26, R26, 1.4426950216293334961 ;  /* 0x3fb8aa3b1a1a7820 */ /* 0x000fe20000400000 */
[----:B------:R-:W-:-:S06]  /*aae0*/  FADD R27, R27, -R36 ;  /* 0x800000241b1b7221 */ /* 0x000fcc0000000000 */
[----:B------:R0:W-:Y:S02]  /*aaf0*/  MUFU.EX2 R44, R13 ;  /* 0x0000000d002c7308 */ /* 0x0001e40000000800 */
[----:B0-----:R-:W-:-:S06]  /*ab00*/  FADD R13, R19, R11 ;  /* 0x0000000b130d7221 */ /* 0x001fcc0000000000 */
[----:B------:R-:W0:Y:S01]  /*ab10*/  MUFU.EX2 R24, R24 ;  /* 0x0000001800187308 */ /* 0x000e220000000800 */
[----:B--2---:R-:W-:Y:S01]  /*ab20*/  FADD R13, R20, R13 ;  /* 0x0000000d140d7221 */ /* 0x004fe20000000000 */
[----:B------:R-:W-:Y:S01]  /*ab30*/  FMUL R27, R27, 1.4426950216293334961 ;  /* 0x3fb8aa3b1b1b7820 */ /* 0x000fe20000400000 */
[----:B------:R-:W-:Y:S02]  /*ab40*/  FADD R28, R28, -R36 ;  /* 0x800000241c1c7221 */ /* 0x000fe40000000000 */
[----:B------:R-:W-:-:S03]  /*ab50*/  FADD R13, R21, R13 ;  /* 0x0000000d150d7221 */ /* 0x000fc60000000000 */
[----:B------:R-:W2:Y:S01]  /*ab60*/  MUFU.EX2 R25, R25 ;  /* 0x0000001900197308 */ /* 0x000ea20000000800 */
[----:B------:R-:W-:Y:S01]  /*ab70*/  FMUL R28, R28, 1.4426950216293334961 ;  /* 0x3fb8aa3b1c1c7820 */ /* 0x000fe20000400000 */
[----:B------:R-:W-:Y:S01]  /*ab80*/  FADD R29, R29, -R36 ;  /* 0x800000241d1d7221 */ /* 0x000fe20000000000 */
[----:B-1----:R-:W-:Y:S01]  /*ab90*/  FADD R13, R22, R13 ;  /* 0x0000000d160d7221 */ /* 0x002fe20000000000 */
[----:B------:R-:W-:-:S04]  /*aba0*/  F2FP.BF16.F32.PACK_AB R9, R15, R14 ;  /* 0x0000000e0f09723e */ /* 0x000fc800000010ff */
[----:B------:R-:W1:Y:S01]  /*abb0*/  MUFU.EX2 R26, R26 ;  /* 0x0000001a001a7308 */ /* 0x000e620000000800 */
[----:B------:R-:W-:Y:S01]  /*abc0*/  FADD R15, R23, R13 ;  /* 0x0000000d170f7221 */ /* 0x000fe20000000000 */
[----:B------:R-:W-:Y:S01]  /*abd0*/  FMUL R29, R29, 1.4426950216293334961 ;  /* 0x3fb8aa3b1d1d7820 */ /* 0x000fe20000400000 */
[----:B------:R-:W-:Y:S01]  /*abe0*/  FADD R30, R30, -R36 ;  /* 0x800000241e1e7221 */ /* 0x000fe20000000000 */
[----:B------:R-:W-:-:S04]  /*abf0*/  FMUL R10, R10, 1.4426950216293334961 ;  /* 0x3fb8aa3b0a0a7820 */ /* 0x000fc80000400000 */
[----:B------:R-:W1:Y:S01]  /*ac00*/  MUFU.EX2 R27, R27 ;  /* 0x0000001b001b7308 */ /* 0x000e620000000800 */
[----:B0-----:R-:W-:Y:S01]  /*ac10*/  FADD R15, R24, R15 ;  /* 0x0000000f180f7221 */ /* 0x001fe20000000000 */
[----:B------:R-:W-:Y:S01]  /*ac20*/  FMUL R30, R30, 1.4426950216293334961 ;  /* 0x3fb8aa3b1e1e7820 */ /* 0x000fe20000400000 */
[----:B------:R-:W-:-:S05]  /*ac30*/  FADD R31, R31, -R36 ;  /* 0x800000241f1f7221 */ /* 0x000fca0000000000 */
[----:B------:R-:W0:Y:S01]  /*ac40*/  MUFU.EX2 R28, R28 ;  /* 0x0000001c001c7308 */ /* 0x000e220000000800 */
[----:B--2---:R-:W-:Y:S01]  /*ac50*/  FADD R15, R25, R15 ;  /* 0x0000000f190f7221 */ /* 0x004fe20000000000 */
[----:B------:R-:W-:Y:S01]  /*ac60*/  FMUL R31, R31, 1.4426950216293334961 ;  /* 0x3fb8aa3b1f1f7820 */ /* 0x000fe20000400000 */
[----:B------:R-:W-:-:S05]  /*ac70*/  FADD R32, R32, -R36 ;  /* 0x8000002420207221 */ /* 0x000fca0000000000 */
[----:B------:R2:W-:Y:S01]  /*ac80*/  MUFU.EX2 R43, R10 ;  /* 0x0000000a002b7308 */ /* 0x0005e20000000800 */
[----:B-1----:R-:W-:Y:S01]  /*ac90*/  FADD R15, R26, R15 ;  /* 0x0000000f1a0f7221 */ /* 0x002fe20000000000 */
[----:B------:R-:W-:-:S06]  /*aca0*/  FMUL R32, R32, 1.4426950216293334961 ;  /* 0x3fb8aa3b20207820 */ /* 0x000fcc0000400000 */
[----:B------:R-:W1:Y:S01]  /*acb0*/  MUFU.EX2 R29, R29 ;  /* 0x0000001d001d7308 */ /* 0x000e620000000800 */
[----:B--2---:R-:W-:Y:S01]  /*acc0*/  F2FP.BF16.F32.PACK_AB R10, R17, R16 ;  /* 0x00000010110a723e */ /* 0x004fe200000010ff */
[--C-:B------:R-:W-:Y:S01]  /*acd0*/  FADD R16, R49, -R36.reuse ;  /* 0x8000002431107221 */ /* 0x100fe20000000000 */
[----:B------:R-:W-:-:S03]  /*ace0*/  FADD R33, R33, -R36 ;  /* 0x8000002421217221 */ /* 0x000fc60000000000 */
[----:B------:R-:W-:Y:S02]  /*acf0*/  FMUL R17, R16, 1.4426950216293334961 ;  /* 0x3fb8aa3b10117820 */ /* 0x000fe40000400000 */
[----:B------:R-:W2:Y:S01]  /*ad00*/  MUFU.EX2 R30, R30 ;  /* 0x0000001e001e7308 */ /* 0x000ea20000000800 */
[--C-:B------:R-:W-:Y:S01]  /*ad10*/  FADD R16, R47, -R36.reuse ;  /* 0x800000242f107221 */ /* 0x100fe20000000000 */
[----:B------:R-:W-:Y:S01]  /*ad20*/  FMUL R33, R33, 1.4426950216293334961 ;  /* 0x3fb8aa3b21217820 */ /* 0x000fe20000400000 */
[----:B------:R-:W-:-:S05]  /*ad30*/  FADD R34, R34, -R36 ;  /* 0x8000002422227221 */ /* 0x000fca0000000000 */
[----:B------:R-:W0:Y:S01]  /*ad40*/  MUFU.EX2 R31, R31 ;  /* 0x0000001f001f7308 */ /* 0x000e220000000800 */
[----:B------:R-:W-:Y:S01]  /*ad50*/  FMUL R34, R34, 1.4426950216293334961 ;  /* 0x3fb8aa3b22227820 */ /* 0x000fe20000400000 */
[----:B------:R-:W-:-:S06]  /*ad60*/  FADD R35, R35, -R36 ;  /* 0x8000002423237221 */ /* 0x000fcc0000000000 */
[----:B------:R0:W-:Y:S02]  /*ad70*/  MUFU.EX2 R47, R17 ;  /* 0x00000011002f7308 */ /* 0x0001e40000000800 */
[----:B0-----:R-:W-:-:S06]  /*ad80*/  FADD R17, R27, R15 ;  /* 0x0000000f1b117221 */ /* 0x001fcc0000000000 */
[----:B------:R-:W0:Y:S01]  /*ad90*/  MUFU.EX2 R32, R32 ;  /* 0x0000002000207308 */ /* 0x000e220000000800 */
[----:B------:R-:W-:Y:S01]  /*ada0*/  FADD R17, R28, R17 ;  /* 0x000000111c117221 */ /* 0x000fe20000000000 */
[----:B------:R-:W-:-:S03]  /*adb0*/  FMUL R35, R35, 1.4426950216293334961 ;  /* 0x3fb8aa3b23237820 */ /* 0x000fc60000400000 */
[----:B-1----:R-:W-:-:S03]  /*adc0*/  FADD R17, R29, R17 ;  /* 0x000000111d117221 */ /* 0x002fc60000000000 */
[----:B------:R-:W1:Y:S01]  /*add0*/  MUFU.EX2 R33, R33 ;  /* 0x0000002100217308 */ /* 0x000e620000000800 */
[----:B------:R-:W-:Y:S01]  /*ade0*/  FADD R227, R227, -R36 ;  /* 0x80000024e3e37221 */ /* 0x000fe20000000000 */
[----:B--2---:R-:W-:-:S06]  /*adf0*/  FADD R17, R30, R17 ;  /* 0x000000111e117221 */ /* 0x004fcc0000000000 */
[----:B------:R-:W2:Y:S01]  /*ae00*/  MUFU.EX2 R34, R34 ;  /* 0x0000002200227308 */ /* 0x000ea20000000800 */
[----:B------:R-:W-:Y:S01]  /*ae10*/  FMUL R227, R227, 1.4426950216293334961 ;  /* 0x3fb8aa3be3e37820 */ /* 0x000fe20000400000 */
[----:B------:R-:W-:-:S06]  /*ae20*/  FADD R17, R31, R17 ;  /* 0x000000111f117221 */ /* 0x000fcc0000000000 */
[----:B------:R-:W3:Y:S01]  /*ae30*/  MUFU.EX2 R35, R35 ;  /* 0x0000002300237308 */ /* 0x000ee20000000800 */
[----:B0-----:R-:W-:-:S07]  /*ae40*/  FADD R17, R32, R17 ;  /* 0x0000001120117221 */ /* 0x001fce0000000000 */
[----:B------:R-:W0:Y:S01]  /*ae50*/  MUFU.EX2 R37, R227 ;  /* 0x000000e300257308 */ /* 0x000e220000000800 */
[----:B-1----:R-:W-:-:S04]  /*ae60*/  FADD R17, R33, R17 ;  /* 0x0000001121117221 */ /* 0x002fc80000000000 */
[----:B--2---:R-:W-:-:S04]  /*ae70*/  FADD R17, R34, R17 ;  /* 0x0000001122117221 */ /* 0x004fc80000000000 */
[----:B---3--:R-:W-:-:S04]  /*ae80*/  FADD R17, R35, R17 ;  /* 0x0000001123117221 */ /* 0x008fc80000000000 */
[----:B0-----:R-:W-:-:S04]  /*ae90*/  FADD R17, R37, R17 ;  /* 0x0000001125117221 */ /* 0x001fc80000000000 */
[----:B------:R-:W-:-:S04]  /*aea0*/  FADD R17, R38, R17 ;  /* 0x0000001126117221 */ /* 0x000fc80000000000 */
[----:B------:R-:W-:-:S04]  /*aeb0*/  FADD R17, R39, R17 ;  /* 0x0000001127117221 */ /* 0x000fc80000000000 */
[----:B------:R-:W-:Y:S01]  /*aec0*/  FADD R17, R65, R17 ;  /* 0x0000001141117221 */ /* 0x000fe20000000000 */
[----:B------:R-:W-:-:S03]  /*aed0*/  FMUL R12, R12, 1.4426950216293334961 ;  /* 0x3fb8aa3b0c0c7820 */ /* 0x000fc60000400000 */
[----:B------:R-:W-:Y:S01]  /*aee0*/  FADD R17, R66, R17 ;  /* 0x0000001142117221 */ /* 0x000fe20000000000 */
[----:B------:R-:W-:-:S03]  /*aef0*/  FADD R226, R226, -R36 ;  /* 0x80000024e2e27221 */ /* 0x000fc60000000000 */
[----:B------:R-:W-:Y:S01]  /*af00*/  FADD R17, R40, R17 ;  /* 0x0000001128117221 */ /* 0x000fe20000000000 */
[----:B------:R-:W0:Y:S01]  /*af10*/  MUFU.EX2 R67, R12 ;  /* 0x0000000c00437308 */ /* 0x000e220000000800 */
[----:B------:R-:W-:Y:S01]  /*af20*/  FMUL R226, R226, 1.4426950216293334961 ;  /* 0x3fb8aa3be2e27820 */ /* 0x000fe20000400000 */
[----:B------:R-:W-:Y:S01]  /*af30*/  FADD R14, R45, -R36 ;  /* 0x800000242d0e7221 */ /* 0x000fe20000000000 */
[----:B------:R-:W-:-:S03]  /*af40*/  FADD R17, R42, R17 ;  /* 0x000000112a117221 */ /* 0x000fc60000000000 */
[----:B------:R-:W-:Y:S01]  /*af50*/  FMUL R14, R14, 1.4426950216293334961 ;  /* 0x3fb8aa3b0e0e7820 */ /* 0x000fe20000400000 */
[----:B------:R-:W-:Y:S01]  /*af60*/  FADD R17, R41, R17 ;  /* 0x0000001129117221 */ /* 0x000fe20000000000 */
[----:B------:R-:W1:Y:S01]  /*af70*/  MUFU.EX2 R45, R226 ;  /* 0x000000e2002d7308 */ /* 0x000e620000000800 */
[----:B------:R-:W-:Y:S01]  /*af80*/  FMUL R16, R16, 1.4426950216293334961 ;  /* 0x3fb8aa3b10107820 */ /* 0x000fe20000400000 */
[----:B------:R-:W-:Y:S01]  /*af90*/  FADD R48, R48, -R36 ;  /* 0x8000002430307221 */ /* 0x000fe20000000000 */
[----:B------:R-:W-:Y:S01]  /*afa0*/  FADD R17, R43, R17 ;  /* 0x000000112b117221 */ /* 0x000fe20000000000 */
[----:B------:R-:W-:-:S04]  /*afb0*/  F2FP.BF16.F32.PACK_AB R15, R27, R26 ;  /* 0x0000001a1b0f723e */ /* 0x000fc800000010ff */
[----:B------:R-:W2:Y:S01]  /*afc0*/  MUFU.EX2 R49, R14 ;  /* 0x0000000e00317308 */ /* 0x000ea20000000800 */
[----:B------:R-:W-:Y:S01]  /*afd0*/  FADD R17, R44, R17 ;  /* 0x000000112c117221 */ /* 0x000fe20000000000 */
[----:B------:R-:W-:-:S06]  /*afe0*/  FADD R46, R46, -R36 ;  /* 0x800000242e2e7221 */ /* 0x000fcc0000000000 */
[----:B------:R3:W2:Y:S01]  /*aff0*/  MUFU.EX2 R27, R16 ;  /* 0x00000010001b7308 */ /* 0x0006a20000000800 */
[----:B0-----:R-:W-:Y:S01]  /*b000*/  FADD R17, R67, R17 ;  /* 0x0000001143117221 */ /* 0x001fe20000000000 */
[--C-:B------:R-:W-:Y:S01]  /*b010*/  FADD R50, R50, -R36.reuse ;  /* 0x8000002432327221 */ /* 0x100fe20000000000 */
[----:B---3--:R-:W-:Y:S01]  /*b020*/  F2FP.BF16.F32.PACK_AB R16, R29, R28 ;  /* 0x0000001c1d10723e */ /* 0x008fe200000010ff */
[----:B------:R-:W-:Y:S01]  /*b030*/  FMUL R28, R48, 1.4426950216293334961 ;  /* 0x3fb8aa3b301c7820 */ /* 0x000fe20000400000 */
[----:B------:R-:W-:Y:S01]  /*b040*/  FMUL R29, R46, 1.4426950216293334961 ;  /* 0x3fb8aa3b2e1d7820 */ /* 0x000fe20000400000 */
[----:B-1----:R-:W-:Y:S01]  /*b050*/  FADD R17, R45, R17 ;  /* 0x000000112d117221 */ /* 0x002fe20000000000 */
[----:B------:R-:W-:Y:S01]  /*b060*/  FMUL R46, R50, 1.4426950216293334961 ;  /* 0x3fb8aa3b322e7820 */ /* 0x000fe20000400000 */
[--C-:B------:R-:W-:Y:S02]  /*b070*/  FADD R51, R51, -R36.reuse ;  /* 0x8000002433337221 */ /* 0x100fe40000000000 */
[----:B------:R-:W0:Y:S01]  /*b080*/  MUFU.EX2 R28, R28 ;  /* 0x0000001c001c7308 */ /* 0x000e220000000800 */
[----:B--2---:R-:W-:Y:S01]  /*b090*/  FADD R17, R49, R17 ;  /* 0x0000001131117221 */ /* 0x004fe20000000000 */
[----:B------:R-:W-:Y:S01]  /*b0a0*/  FMUL R48, R51, 1.4426950216293334961 ;  /* 0x3fb8aa3b33307820 */ /* 0x000fe20000400000 */
[----:B------:R-:W-:-:S05]  /*b0b0*/  FADD R52, R52, -R36 ;  /* 0x8000002434347221 */ /* 0x000fca0000000000 */
[----:B------:R-:W1:Y:S01]  /*b0c0*/  MUFU.EX2 R29, R29 ;  /* 0x0000001d001d7308 */ /* 0x000e620000000800 */
[----:B------:R-:W-:Y:S01]  /*b0d0*/  FADD R17, R47, R17 ;  /* 0x000000112f117221 */ /* 0x000fe20000000000 */
[----:B------:R-:W-:Y:S01]  /*b0e0*/  FMUL R50, R52, 1.4426950216293334961 ;  /* 0x3fb8aa3b34327820 */ /* 0x000fe20000400000 */
[----:B------:R-:W-:-:S05]  /*b0f0*/  FADD R53, R53, -R36 ;  /* 0x8000002435357221 */ /* 0x000fca0000000000 */
[----:B------:R-:W2:Y:S01]  /*b100*/  MUFU.EX2 R46, R46 ;  /* 0x0000002e002e7308 */ /* 0x000ea20000000800 */
[----:B------:R-:W-:Y:S01]  /*b110*/  FADD R17, R27, R17 ;  /* 0x000000111b117221 */ /* 0x000fe20000000000 */
[----:B------:R-:W-:Y:S01]  /*b120*/  FMUL R51, R53, 1.4426950216293334961 ;  /* 0x3fb8aa3b35337820 */ /* 0x000fe20000400000 */
[----:B------:R-:W-:-:S05]  /*b130*/  FADD R54, R54, -R36 ;  /* 0x8000002436367221 */ /* 0x000fca0000000000 */
[----:B------:R-:W3:Y:S01]  /*b140*/  MUFU.EX2 R48, R48 ;  /* 0x0000003000307308 */ /* 0x000ee20000000800 */
[----:B0-----:R-:W-:Y:S01]  /*b150*/  FADD R17, R28, R17 ;  /* 0x000000111c117221 */ /* 0x001fe20000000000 */
[----:B------:R-:W-:Y:S01]  /*b160*/  FMUL R52, R54, 1.4426950216293334961 ;  /* 0x3fb8aa3b36347820 */ /* 0x000fe20000400000 */
[----:B------:R-:W-:-:S05]  /*b170*/  FADD R55, R55, -R36 ;  /* 0x8000002437377221 */ /* 0x000fca0000000000 */
[----:B------:R-:W0:Y:S01]  /*b180*/  MUFU.EX2 R50, R50 ;  /* 0x0000003200327308 */ /* 0x000e220000000800 */
[----:B-1----:R-:W-:Y:S01]  /*b190*/  FADD R17, R29, R17 ;  /* 0x000000111d117221 */ /* 0x002fe20000000000 */
[----:B------:R-:W-:Y:S01]  /*b1a0*/  FMUL R53, R55, 1.4426950216293334961 ;  /* 0x3fb8aa3b37357820 */ /* 0x000fe20000400000 */
[----:B------:R-:W-:-:S05]  /*b1b0*/  FADD R56, R56, -R36 ;  /* 0x8000002438387221 */ /* 0x000fca0000000000 */
[----:B------:R-:W1:Y:S01]  /*b1c0*/  MUFU.EX2 R51, R51 ;  /* 0x0000003300337308 */ /* 0x000e620000000800 */
[----:B--2---:R-:W-:Y:S01]  /*b1d0*/  FADD R17, R46, R17 ;  /* 0x000000112e117221 */ /* 0x004fe20000000000 */
[----:B------:R-:W-:Y:S01]  /*b1e0*/  FMUL R54, R56, 1.4426950216293334961 ;  /* 0x3fb8aa3b38367820 */ /* 0x000fe20000400000 */
[----:B------:R-:W-:-:S05]  /*b1f0*/  FADD R57, R57, -R36 ;  /* 0x8000002439397221 */ /* 0x000fca0000000000 */
[----:B------:R-:W2:Y:S01]  /*b200*/  MUFU.EX2 R52, R52 ;  /* 0x0000003400347308 */ /* 0x000ea20000000800 */
[----:B---3--:R-:W-:Y:S01]  /*b210*/  FADD R17, R48, R17 ;  /* 0x0000001130117221 */ /* 0x008fe20000000000 */
[----:B------:R-:W-:Y:S01]  /*b220*/  FMUL R55, R57, 1.4426950216293334961 ;  /* 0x3fb8aa3b39377820 */ /* 0x000fe20000400000 */
[----:B------:R-:W-:Y:S01]  /*b230*/  FADD R58, R58, -R36 ;  /* 0x800000243a3a7221 */ /* 0x000fe20000000000 */
[----:B------:R-:W-:-:S04]  /*b240*/  F2FP.BF16.F32.PACK_AB R11, R19, R18 ;  /* 0x00000012130b723e */ /* 0x000fc800000010ff */
        /* <DEDUP_REMOVED lines=10> */
[----:B------:R-:W-:Y:S01]  /*b2f0*/  FADD R61, R61, -R36 ;  /* 0x800000243d3d7221 */ /* 0x000fe20000000000 */
[----:B------:R-:W-:Y:S01]  /*b300*/  FMUL R58, R64, 1.4426950216293334961 ;  /* 0x3fb8aa3b403a7820 */ /* 0x000fe20000400000 */
[----:B------:R-:W-:-:S04]  /*b310*/  IMAD.U32 R19, RZ, RZ, UR6 ;  /* 0x00000006ff137e24 */ /* 0x000fc8000f8e00ff */
[----:B------:R-:W2:Y:S01]  /*b320*/  MUFU.EX2 R56, R56 ;  /* 0x0000003800387308 */ /* 0x000ea20000000800 */
[----:B---3--:R-:W-:Y:S01]  /*b330*/  FADD R18, R53, R18 ;  /* 0x0000001235127221 */ /* 0x008fe20000000000 */
[----:B------:R-:W-:Y:S01]  /*b340*/  FMUL R60, R61, 1.4426950216293334961 ;  /* 0x3fb8aa3b3d3c7820 */ /* 0x000fe20000400000 */
[----:B------:R-:W-:Y:S01]  /*b350*/  FADD R61, R63, -R36 ;  /* 0x800000243f3d7221 */ /* 0x000fe20000000000 */
[----:B------:R1:W3:Y:S04]  /*b360*/  SYNCS.PHASECHK.TRANS64.TRYWAIT P1, [UR19], R19 ;  /* 0x00000013ff0075a7 */ /* 0x0002e80008021113 */
[----:B------:R-:W2:Y:S01]  /*b370*/  MUFU.EX2 R57, R57 ;  /* 0x0000003900397308 */ /* 0x000ea20000000800 */
[----:B0-----:R-:W-:Y:S01]  /*b380*/  FADD R18, R54, R18 ;  /* 0x0000001236127221 */ /* 0x001fe20000000000 */
[----:B------:R-:W-:Y:S01]  /*b390*/  FMUL R61, R61, 1.4426950216293334961 ;  /* 0x3fb8aa3b3d3d7820 */ /* 0x000fe20000400000 */
[----:B------:R-:W-:-:S05]  /*b3a0*/  FADD R62, R62, -R36 ;  /* 0x800000243e3e7221 */ /* 0x000fca0000000000 */
[----:B------:R-:W0:Y:S01]  /*b3b0*/  MUFU.EX2 R58, R58 ;  /* 0x0000003a003a7308 */ /* 0x000e220000000800 */
[----:B-1----:R-:W-:Y:S01]  /*b3c0*/  FADD R19, R55, R18 ;  /* 0x0000001237137221 */ /* 0x002fe20000000000 */
[----:B------:R-:W-:Y:S01]  /*b3d0*/  F2FP.BF16.F32.PACK_AB R12, R21, R20 ;  /* 0x00000014150c723e */ /* 0x000fe200000010ff */
[----:B------:R-:W-:Y:S01]  /*b3e0*/  FADD R21, R59, -R36 ;  /* 0x800000243b157221 */ /* 0x000fe20000000000 */
[----:B------:R-:W-:-:S04]  /*b3f0*/  F2FP.BF16.F32.PACK_AB R13, R23, R22 ;  /* 0x00000016170d723e */ /* 0x000fc800000010ff */
[----:B------:R-:W1:Y:S01]  /*b400*/  MUFU.EX2 R60, R60 ;  /* 0x0000003c003c7308 */ /* 0x000e620000000800 */
[----:B------:R-:W-:Y:S01]  /*b410*/  FMUL R62, R62, 1.4426950216293334961 ;  /* 0x3fb8aa3b3e3e7820 */ /* 0x000fe20000400000 */
[----:B--2---:R-:W-:Y:S01]  /*b420*/  FADD R22, R56, R19 ;  /* 0x0000001338167221 */ /* 0x004fe20000000000 */
[----:B------:R-:W-:Y:S01]  /*b430*/  F2FP.BF16.F32.PACK_AB R19, R35, R34 ;  /* 0x000000222313723e */ /* 0x000fe200000010ff */
[----:B------:R-:W-:-:S04]  /*b440*/  FMUL R35, R21, 1.4426950216293334961 ;  /* 0x3fb8aa3b15237820 */ /* 0x000fc80000400000 */
[----:B------:R-:W2:Y:S01]  /*b450*/  MUFU.EX2 R61, R61 ;  /* 0x0000003d003d7308 */ /* 0x000ea20000000800 */
[----:B------:R-:W-:-:S07]  /*b460*/  FADD R23, R57, R22 ;  /* 0x0000001639177221 */ /* 0x000fce0000000000 */
[----:B------:R-:W3:Y:S01]  /*b470*/  MUFU.EX2 R59, R62 ;  /* 0x0000003e003b7308 */ /* 0x000ee20000000800 */
[----:B0-----:R-:W-:Y:S01]  /*b480*/  FADD R26, R58, R23 ;  /* 0x000000173a1a7221 */ /* 0x001fe20000000000 */
[----:B------:R-:W-:-:S06]  /*b490*/  F2FP.BF16.F32.PACK_AB R17, R31, R30 ;  /* 0x0000001e1f11723e */ /* 0x000fcc00000010ff */
[----:B------:R-:W0:Y:S01]  /*b4a0*/  MUFU.EX2 R35, R35 ;  /* 0x0000002300237308 */ /* 0x000e220000000800 */
[----:B-1----:R-:W-:Y:S01]  /*b4b0*/  FADD R30, R60, R26 ;  /* 0x0000001a3c1e7221 */ /* 0x002fe20000000000 */
[----:B------:R-:W-:-:S03]  /*b4c0*/  F2FP.BF16.F32.PACK_AB R18, R33, R32 ;  /* 0x000000202112723e */ /* 0x000fc600000010ff */
[----:B--2---:R-:W-:Y:S01]  /*b4d0*/  FADD R32, R61, R30 ;  /* 0x0000001e3d207221 */ /* 0x004fe20000000000 */
[----:B------:R-:W-:-:S03]  /*b4e0*/  F2FP.BF16.F32.PACK_AB R20, R38, R37 ;  /* 0x000000252614723e */ /* 0x000fc600000010ff */
[----:B---3--:R-:W-:Y:S01]  /*b4f0*/  FADD R37, R59, R32 ;  /* 0x000000203b257221 */ /* 0x008fe20000000000 */
[----:B------:R-:W-:Y:S02]  /*b500*/  F2FP.BF16.F32.PACK_AB R27, R28, R27 ;  /* 0x0000001b1c1b723e */ /* 0x000fe400000010ff */
[----:B------:R-:W-:Y:S01]  /*b510*/  F2FP.BF16.F32.PACK_AB R26, R47, R49 ;  /* 0x000000312f1a723e */ /* 0x000fe200000010ff */
[----:B------:R-:W-:Y:S01]  /*b520*/  IMAD.MOV.U32 R47, RZ, RZ, R69 ;  /* 0x000000ffff2f7224 */ /* 0x000fe200078e0045 */
[----:B------:R-:W-:Y:S01]  /*b530*/  F2FP.BF16.F32.PACK_AB R28, R46, R29 ;  /* 0x0000001d2e1c723e */ /* 0x000fe200000010ff */
[----:B0-----:R-:W-:Y:S01]  /*b540*/  FADD R37, R35, R37 ;  /* 0x0000002523257221 */ /* 0x001fe20000000000 */
[----:B------:R-:W-:Y:S01]  /*b550*/  IMAD.MOV.U32 R46, RZ, RZ, R68 ;  /* 0x000000ffff2e7224 */ /* 0x000fe200078e0044 */
[----:B------:R-:W-:-:S03]  /*b560*/  F2FP.BF16.F32.PACK_AB R14, R25, R24 ;  /* 0x00000018190e723e */ /* 0x000fc600000010ff */
[----:B------:R0:W1:Y:S01]  /*b570*/  SHFL.BFLY PT, R38, R37, 0x10, 0x1f ;  /* 0x0e001f0025267f89 */ /* 0x00006200000e0000 */
[----:B------:R-:W-:Y:S01]  /*b580*/  F2FP.BF16.F32.PACK_AB R22, R40, R66 ;  /* 0x000000422816723e */ /* 0x000fe200000010ff */
[----:B------:R-:W-:Y:S01]  /*b590*/  IMAD.WIDE R46, R156, 0x2, R46 ;  /* 0x000000029c2e7825 */ /* 0x000fe200078e022e */
[----:B------:R-:W-:Y:S02]  /*b5a0*/  F2FP.BF16.F32.PACK_AB R23, R41, R42 ;  /* 0x0000002a2917723e */ /* 0x000fe400000010ff */
[----:B------:R-:W-:Y:S01]  /*b5b0*/  F2FP.BF16.F32.PACK_AB R24, R44, R43 ;  /* 0x0000002b2c18723e */ /* 0x000fe200000010ff */
[C---:B----4-:R-:W-:Y:S01]  /*b5c0*/  IMAD.WIDE R42, R156.reuse, 0x2, R238 ;  /* 0x000000029c2a7825 */ /* 0x050fe200078e02ee */
[----:B------:R-:W-:Y:S02]  /*b5d0*/  F2FP.BF16.F32.PACK_AB R25, R45, R67 ;  /* 0x000000432d19723e */ /* 0x000fe400000010ff */
[----:B------:R-:W-:Y:S01]  /*b5e0*/  F2FP.BF16.F32.PACK_AB R21, R65, R39 ;  /* 0x000000274115723e */ /* 0x000fe200000010ff */
[----:B-----5:R-:W-:Y:S01]  /*b5f0*/  IMAD.WIDE R44, R156, 0x2, R242 ;  /* 0x000000029c2c7825 */ /* 0x020fe200078e02f2 */
[----:B------:R-:W-:-:S02]  /*b600*/  F2FP.BF16.F32.PACK_AB R29, R50, R48 ;  /* 0x00000030321d723e */ /* 0x000fc400000010ff */
[----:B------:R-:W-:Y:S01]  /*b610*/  F2FP.BF16.F32.PACK_AB R30, R52, R51 ;  /* 0x00000033341e723e */ /* 0x000fe200000010ff */
[----:B------:R-:W-:Y:S01]  /*b620*/  IMAD.WIDE R40, R156, 0x2, R240 ;  /* 0x000000029c287825 */ /* 0x000fe200078e02f0 */
[----:B------:R-:W-:Y:S02]  /*b630*/  F2FP.BF16.F32.PACK_AB R31, R54, R53 ;  /* 0x00000035361f723e */ /* 0x000fe400000010ff */
[----:B------:R-:W-:Y:S02]  /*b640*/  F2FP.BF16.F32.PACK_AB R32, R56, R55 ;  /* 0x000000373820723e */ /* 0x000fe400000010ff */
[----:B------:R-:W-:Y:S02]  /*b650*/  F2FP.BF16.F32.PACK_AB R33, R58, R57 ;  /* 0x000000393a21723e */ /* 0x000fe400000010ff */
[----:B------:R-:W-:Y:S02]  /*b660*/  F2FP.BF16.F32.PACK_AB R34, R61, R60 ;  /* 0x0000003c3d22723e */ /* 0x000fe400000010ff */
[----:B------:R-:W-:Y:S01]  /*b670*/  F2FP.BF16.F32.PACK_AB R35, R35, R59 ;  /* 0x0000003b2323723e */ /* 0x000fe200000010ff */
[----:B01----:R-:W-:Y:S06]  /*b680*/  @!P1 BRA `(.L_x_15) ;  /* 0x0000002c00389947 */ /* 0x003fec0003800000 */
.L_x_24:
[----:B------:R-:W-:Y:S01]  /*b690*/  STTM.16dp32bit_t0_t15.x32 tmem[UR18+0x40], R4 ;  /* 0x00004004000079ed */ /* 0x000fe20008a80012 */
[----:B------:R0:W-:Y:S01]  /*b6a0*/  STTM.16dp32bit_t16_t31.x32 tmem[UR18+0x60], R4 ;  /* 0x00006004000079ed */ /* 0x0001e20008aa0012 */
[----:B------:R-:W-:-:S04]  /*b6b0*/  IMAD.WIDE R54, R156, 0x2, R160 ;  /* 0x000000029c367825 */ /* 0x000fc800078e02a0 */
[----:B------:R-:W-:-:S04]  /*b6c0*/  IMAD.WIDE R52, R156, 0x2, R148 ;  /* 0x000000029c347825 */ /* 0x000fc800078e0294 */
[----:B------:R-:W-:-:S04]  /*b6d0*/  IMAD.WIDE R48, R156, 0x2, R192 ;  /* 0x000000029c307825 */ /* 0x000fc800078e02c0 */
[----:B------:R-:W-:-:S04]  /*b6e0*/  IMAD.WIDE R56, R156, 0x2, R168 ;  /* 0x000000029c387825 */ /* 0x000fc800078e02a8 */
[----:B------:R-:W-:-:S04]  /*b6f0*/  IMAD.WIDE R50, R156, 0x2, R140 ;  /* 0x000000029c327825 */ /* 0x000fc800078e028c */
[C---:B0-----:R-:W-:Y:S01]  /*b700*/  IMAD.WIDE R16, R156.reuse, 0x2, R166 ;  /* 0x000000029c107825 */ /* 0x041fe200078e02a6 */
[----:B------:R-:W2:Y:S03]  /*b710*/  LDG.E.U16 R6, desc[UR28][R42.64] ;  /* 0x0000001c2a067981 */ /* 0x000ea6000c1e1500 */
[C---:B------:R-:W-:Y:S01]  /*b720*/  IMAD.WIDE R18, R156.reuse, 0x2, R158 ;  /* 0x000000029c127825 */ /* 0x040fe200078e029e */
[----:B------:R-:W3:Y:S04]  /*b730*/  LDG.E.U16 R4, desc[UR28][R46.64] ;  /* 0x0000001c2e047981 */ /* 0x000ee8000c1e1500 */
[----:B------:R-:W4:Y:S01]  /*b740*/  LDG.E.U16 R16, desc[UR28][R16.64] ;  /* 0x0000001c10107981 */ /* 0x000f22000c1e1500 */
[----:B------:R-:W-:-:S03]  /*b750*/  IMAD.WIDE R14, R156, 0x2, R180 ;  /* 0x000000029c0e7825 */ /* 0x000fc600078e02b4 */
[----:B------:R-:W5:Y:S01]  /*b760*/  LDG.E.U16 R5, desc[UR28][R44.64] ;  /* 0x0000001c2c057981 */ /* 0x000f62000c1e1500 */
[----:B------:R-:W-:-:S03]  /*b770*/  IMAD.WIDE R20, R156, 0x2, R174 ;  /* 0x000000029c147825 */ /* 0x000fc600078e02ae */
[----:B------:R-:W2:Y:S01]  /*b780*/  LDG.E.U16 R14, desc[UR28][R14.64] ;  /* 0x0000001c0e0e7981 */ /* 0x000ea2000c1e1500 */
[----:B------:R-:W-:-:S03]  /*b790*/  IMAD.WIDE R26, R156, 0x2, R138 ;  /* 0x000000029c1a7825 */ /* 0x000fc600078e028a */
[----:B------:R0:W2:Y:S01]  /*b7a0*/  LDG.E.U16 R17, desc[UR28][R18.64] ;  /* 0x0000001c12117981 */ /* 0x0000a2000c1e1500 */
[----:B------:R-:W-:-:S03]  /*b7b0*/  IMAD.WIDE R22, R156, 0x2, R186 ;  /* 0x000000029c167825 */ /* 0x000fc600078e02ba */
[----:B------:R-:W2:Y:S01]  /*b7c0*/  LDG.E.U16 R9, desc[UR28][R54.64] ;  /* 0x0000001c36097981 */ /* 0x000ea2000c1e1500 */
[----:B------:R-:W-:-:S03]  /*b7d0*/  IMAD.WIDE R24, R156, 0x2, R184 ;  /* 0x000000029c187825 */ /* 0x000fc600078e02b8 */
[----:B------:R1:W2:Y:S01]  /*b7e0*/  LDG.E.U16 R15, desc[UR28][R20.64] ;  /* 0x0000001c140f7981 */ /* 0x0002a2000c1e1500 */
[----:B0-----:R-:W-:-:S03]  /*b7f0*/  IMAD.WIDE R18, R156, 0x2, R146 ;  /* 0x000000029c127825 */ /* 0x001fc600078e0292 */
[----:B------:R0:W2:Y:S04]  /*b800*/  LDG.E.U16 R13, desc[UR28][R22.64] ;  /* 0x0000001c160d7981 */ /* 0x0000a8000c1e1500 */
[----:B------:R-:W2:Y:S01]  /*b810*/  LDG.E.U16 R18, desc[UR28][R18.64] ;  /* 0x0000001c12127981 */ /* 0x000ea2000c1e1500 */
[----:B-1----:R-:W-:-:S03]  /*b820*/  IMAD.WIDE R20, R156, 0x2, R190 ;  /* 0x000000029c147825 */ /* 0x002fc600078e02be */
[----:B------:R-:W2:Y:S01]  /*b830*/  LDG.E.U16 R7, desc[UR28][R40.64] ;  /* 0x0000001c28077981 */ /* 0x000ea2000c1e1500 */
[----:B------:R-:W-:-:S03]  /*b840*/  IMAD.WIDE R30, R156, 0x2, R144 ;  /* 0x000000029c1e7825 */ /* 0x000fc600078e0290 */
[----:B------:R-:W2:Y:S04]  /*b850*/  LDG.E.U16 R20, desc[UR28][R20.64] ;  /* 0x0000001c14147981 */ /* 0x000ea8000c1e1500 */
[----:B------:R1:W2:Y:S01]  /*b860*/  LDG.E.U16 R19, desc[UR28][R26.64] ;  /* 0x0000001c1a137981 */ /* 0x0002a2000c1e1500 */
[----:B0-----:R-:W-:-:S03]  /*b870*/  IMAD.WIDE R22, R156, 0x2, R178 ;  /* 0x000000029c167825 */ /* 0x001fc600078e02b2 */
[----:B------:R-:W2:Y:S01]  /*b880*/  LDG.E.U16 R10, desc[UR28][R52.64] ;  /* 0x0000001c340a7981 */ /* 0x000ea2000c1e1500 */
[----:B------:R-:W-:-:S03]  /*b890*/  IMAD.WIDE R28, R156, 0x2, R136 ;  /* 0x000000029c1c7825 */ /* 0x000fc600078e0288 */
[----:B------:R0:W2:Y:S01]  /*b8a0*/  LDG.E.U16 R21, desc[UR28][R24.64] ;  /* 0x0000001c18157981 */ /* 0x0000a2000c1e1500 */
[----:B-1----:R-:W-:-:S03]  /*b8b0*/  IMAD.WIDE R26, R156, 0x2, R154 ;  /* 0x000000029c1a7825 */ /* 0x002fc600078e029a */
[----:B------:R-:W2:Y:S01]  /*b8c0*/  LDG.E.U16 R23, desc[UR28][R22.64] ;  /* 0x0000001c16177981 */ /* 0x000ea2000c1e1500 */
[----:B------:R-:W-:-:S03]  /*b8d0*/  IMAD.WIDE R32, R156, 0x2, R172 ;  /* 0x000000029c207825 */ /* 0x000fc600078e02ac */
[----:B------:R-:W2:Y:S01]  /*b8e0*/  LDG.E.U16 R26, desc[UR28][R26.64] ;  /* 0x0000001c1a1a7981 */ /* 0x000ea2000c1e1500 */
[----:B------:R-:W-:-:S03]  /*b8f0*/  IMAD.WIDE R34, R156, 0x2, R182 ;  /* 0x000000029c227825 */ /* 0x000fc600078e02b6 */
[----:B------:R-:W2:Y:S01]  /*b900*/  LDG.E.U16 R28, desc[UR28][R28.64] ;  /* 0x0000001c1c1c7981 */ /* 0x000ea2000c1e1500 */
[----:B0-----:R-:W-:-:S03]  /*b910*/  IMAD.WIDE R24, R156, 0x2, R164 ;  /* 0x000000029c187825 */ /* 0x001fc600078e02a4 */
[----:B------:R0:W2:Y:S04]  /*b920*/  LDG.E.U16 R22, desc[UR28][R32.64] ;  /* 0x0000001c20167981 */ /* 0x0000a8000c1e1500 */
[----:B------:R1:W2:Y:S01]  /*b930*/  LDG.E.U16 R27, desc[UR28][R30.64] ;  /* 0x0000001c1e1b7981 */ /* 0x0002a2000c1e1500 */
[----:B------:R-:W-:-:S03]  /*b940*/  IMAD.WIDE R42, R156, 0x2, R188 ;  /* 0x000000029c2a7825 */ /* 0x000fc600078e02bc */
[----:B------:R-:W2:Y:S01]  /*b950*/  LDG.E.U16 R29, desc[UR28][R34.64] ;  /* 0x0000001c221d7981 */ /* 0x000ea2000c1e1500 */
[----:B0-----:R-:W-:-:S03]  /*b960*/  IMAD.WIDE R32, R156, 0x2, R170 ;  /* 0x000000029c207825 */ /* 0x001fc600078e02aa */
[----:B------:R-:W2:Y:S01]  /*b970*/  LDG.E.U16 R24, desc[UR28][R24.64] ;  /* 0x0000001c18187981 */ /* 0x000ea2000c1e1500 */
[----:B-1----:R-:W-:-:S03]  /*b980*/  IMAD.WIDE R30, R156, 0x2, R162 ;  /* 0x000000029c1e7825 */ /* 0x002fc600078e02a2 */
[----:B------:R0:W2:Y:S04]  /*b990*/  LDG.E.U16 R39, desc[UR28][R32.64] ;  /* 0x0000001c20277981 */ /* 0x0000a8000c1e1500 */
[----:B------:R1:W2:Y:S04]  /*b9a0*/  LDG.E.U16 R35, desc[UR28][R30.64] ;  /* 0x0000001c1e237981 */ /* 0x0002a8000c1e1500 */
[----:B------:R1:W2:Y:S01]  /*b9b0*/  LDG.E.U16 R25, desc[UR28][R42.64] ;  /* 0x0000001c2a197981 */ /* 0x0002a2000c1e1500 */
[----:B0-----:R-:W-:-:S03]  /*b9c0*/  IMAD.WIDE R32, R156, 0x2, R142 ;  /* 0x000000029c207825 */ /* 0x001fc600078e028e */
[----:B------:R-:W2:Y:S01]  /*b9d0*/  LDG.E.U16 R12, desc[UR28][R48.64] ;  /* 0x0000001c300c7981 */ /* 0x000ea2000c1e1500 */
[----:B-1----:R-:W-:-:S03]  /*b9e0*/  IMAD.WIDE R30, R156, 0x2, R132 ;  /* 0x000000029c1e7825 */ /* 0x002fc600078e0284 */
[----:B------:R-:W2:Y:S01]  /*b9f0*/  LDG.E.U16 R33, desc[UR28][R32.64] ;  /* 0x0000001c20217981 */ /* 0x000ea2000c1e1500 */
[----:B------:R-:W-:-:S03]  /*ba00*/  IMAD.WIDE R42, R156, 0x2, R124 ;  /* 0x000000029c2a7825 */ /* 0x000fc600078e027c */
[----:B------:R-:W2:Y:S01]  /*ba10*/  LDG.E.U16 R31, desc[UR28][R30.64] ;  /* 0x0000001c1e1f7981 */ /* 0x000ea2000c1e1500 */
[----:B------:R-:W-:-:S03]  /*ba20*/  IMAD.WIDE R46, R156, 0x2, R152 ;  /* 0x000000029c2e7825 */ /* 0x000fc600078e0298 */
[----:B------:R-:W2:Y:S01]  /*ba30*/  LDG.E.U16 R8, desc[UR28][R56.64] ;  /* 0x0000001c38087981 */ /* 0x000ea2000c1e1500 */
[----:B------:R-:W-:-:S03]  /*ba40*/  IMAD.WIDE R44, R156, 0x2, R134 ;  /* 0x000000029c2c7825 */ /* 0x000fc600078e0286 */
[----:B------:R-:W2:Y:S01]  /*ba50*/  LDG.E.U16 R34, desc[UR28][R46.64] ;  /* 0x0000001c2e227981 */ /* 0x000ea2000c1e1500 */
[----:B------:R-:W-:-:S03]  /*ba60*/  IMAD.WIDE R54, R156, 0x2, R92 ;  /* 0x000000029c367825 */ /* 0x000fc600078e025c */
[----:B------:R0:W2:Y:S01]  /*ba70*/  LDG.E.U16 R30, desc[UR28][R42.64] ;  /* 0x0000001c2a1e7981 */ /* 0x0000a2000c1e1500 */
[----:B------:R-:W-:-:S03]  /*ba80*/  IMAD.WIDE R40, R156, 0x2, R176 ;  /* 0x000000029c287825 */ /* 0x000fc600078e02b0 */
[----:B------:R1:W2:Y:S01]  /*ba90*/  LDG.E.U16 R32, desc[UR28][R44.64] ;  /* 0x0000001c2c207981 */ /* 0x0002a2000c1e1500 */
[----:B------:R-:W-:-:S03]  /*baa0*/  IMAD.WIDE R52, R156, 0x2, R108 ;  /* 0x000000029c347825 */ /* 0x000fc600078e026c */
[----:B------:R-:W2:Y:S01]  /*bab0*/  LDG.E.U16 R54, desc[UR28][R54.64] ;  /* 0x0000001c36367981 */ /* 0x000ea2000c1e1500 */
[----:B0-----:R-:W-:-:S03]  /*bac0*/  IMAD.WIDE R42, R156, 0x2, R84 ;  /* 0x000000029c2a7825 */ /* 0x001fc600078e0254 */
[----:B------:R-:W2:Y:S01]  /*bad0*/  LDG.E.U16 R40, desc[UR28][R40.64] ;  /* 0x0000001c28287981 */ /* 0x000ea2000c1e1500 */
[----:B------:R-:W-:-:S03]  /*bae0*/  IMAD.WIDE R46, R156, 0x2, R116 ;  /* 0x000000029c2e7825 */ /* 0x000fc600078e0274 */
[----:B------:R-:W2:Y:S01]  /*baf0*/  LDG.E.U16 R52, desc[UR28][R52.64] ;  /* 0x0000001c34347981 */ /* 0x000ea2000c1e1500 */
[----:B-1----:R-:W-:-:S03]  /*bb00*/  IMAD.WIDE R44, R156, 0x2, R100 ;  /* 0x000000029c2c7825 */ /* 0x002fc600078e0264 */
[----:B------:R0:W4:Y:S01]  /*bb10*/  LDG.E.U16 R55, desc[UR28][R42.64] ;  /* 0x0000001c2a377981 */ /* 0x000122000c1e1500 */
[----:B------:R-:W-:-:S03]  /*bb20*/  IMAD.WIDE R48, R156, 0x2, R114 ;  /* 0x000000029c307825 */ /* 0x000fc600078e0272 */
[----:B------:R1:W4:Y:S04]  /*bb30*/  LDG.E.U16 R41, desc[UR28][R46.64] ;  /* 0x0000001c2e297981 */ /* 0x000328000c1e1500 */
[----:B------:R1:W4:Y:S01]  /*bb40*/  LDG.E.U16 R53, desc[UR28][R44.64] ;  /* 0x0000001c2c357981 */ /* 0x000322000c1e1500 */
[----:B0-----:R-:W-:-:S03]  /*bb50*/  IMAD.WIDE R42, R156, 0x2, R76 ;  /* 0x000000029c2a7825 */ /* 0x001fc600078e024c */
[----:B------:R0:W4:Y:S01]  /*bb60*/  LDG.E.U16 R11, desc[UR28][R50.64] ;  /* 0x0000001c320b7981 */ /* 0x000122000c1e1500 */
[----:B-1----:R-:W-:-:S03]  /*bb70*/  IMAD.WIDE R46, R156, 0x2, R122 ;  /* 0x000000029c2e7825 */ /* 0x002fc600078e027a */
[----:B------:R1:W4:Y:S01]  /*bb80*/  LDG.E.U16 R56, desc[UR28][R42.64] ;  /* 0x0000001c2a387981 */ /* 0x000322000c1e1500 */
[----:B------:R-:W-:-:S03]  /*bb90*/  IMAD.WIDE R44, R156, 0x2, R130 ;  /* 0x000000029c2c7825 */ /* 0x000fc600078e0282 */
[----:B------:R1:W4:Y:S01]  /*bba0*/  LDG.E.U16 R58, desc[UR28][R46.64] ;  /* 0x0000001c2e3a7981 */ /* 0x000322000c1e1500 */
[----:B0-----:R-:W-:-:S03]  /*bbb0*/  IMAD.WIDE R50, R156, 0x2, R106 ;  /* 0x000000029c327825 */ /* 0x001fc600078e026a */
[----:B------:R0:W4:Y:S01]  /*bbc0*/  LDG.E.U16 R57, desc[UR28][R44.64] ;  /* 0x0000001c2c397981 */ /* 0x000122000c1e1500 */
[----:B-1----:R-:W-:-:S03]  /*bbd0*/  IMAD.WIDE R42, R156, 0x2, R98 ;  /* 0x000000029c2a7825 */ /* 0x002fc600078e0262 */
[----:B------:R-:W4:Y:S01]  /*bbe0*/  LDG.E.U16 R48, desc[UR28][R48.64] ;  /* 0x0000001c30307981 */ /* 0x000f22000c1e1500 */
[----:B------:R-:W-:-:S03]  /*bbf0*/  IMAD.WIDE R46, R156, 0x2, R82 ;  /* 0x000000029c2e7825 */ /* 0x000fc600078e0252 */
[----:B------:R-:W4:Y:S01]  /*bc00*/  LDG.E.U16 R50, desc[UR28][R50.64] ;  /* 0x0000001c32327981 */ /* 0x000f22000c1e1500 */
[----:B0-----:R-:W-:-:S03]  /*bc10*/  IMAD.WIDE R44, R156, 0x2, R90 ;  /* 0x000000029c2c7825 */ /* 0x001fc600078e025a */
[----:B------:R-:W4:Y:S04]  /*bc20*/  LDG.E.U16 R46, desc[UR28][R46.64] ;  /* 0x0000001c2e2e7981 */ /* 0x000f28000c1e1500 */
[----:B------:R0:W4:Y:S04]  /*bc30*/  LDG.E.U16 R49, desc[UR28][R42.64] ;  /* 0x0000001c2a317981 */ /* 0x000128000c1e1500 */
[----:B------:R1:W4:Y:S01]  /*bc40*/  LDG.E.U16 R51, desc[UR28][R44.64] ;  /* 0x0000001c2c337981 */ /* 0x000322000c1e1500 */
[----:B0-----:R-:W-:-:S04]  /*bc50*/  IMAD.WIDE R42, R156, 0x2, R74 ;  /* 0x000000029c2a7825 */ /* 0x001fc800078e024a */
[C---:B-1----:R-:W-:Y:S01]  /*bc60*/  IMAD.WIDE R44, R156.reuse, 0x2, R128 ;  /* 0x000000029c2c7825 */ /* 0x042fe200078e0280 */
[----:B------:R0:W4:Y:S05]  /*bc70*/  LDG.E.U16 R47, desc[UR28][R42.64] ;  /* 0x0000001c2a2f7981 */ /* 0x00012a000c1e1500 */
[----:B------:R-:W4:Y:S01]  /*bc80*/  LDG.E.U16 R44, desc[UR28][R44.64] ;  /* 0x0000001c2c2c7981 */ /* 0x000f22000c1e1500 */
[----:B0-----:R-:W-:-:S05]  /*bc90*/  IMAD.WIDE R42, R156, 0x2, R120 ;  /* 0x000000029c2a7825 */ /* 0x001fca00078e0278 */
[----:B------:R0:W4:Y:S02]  /*bca0*/  LDG.E.U16 R45, desc[UR28][R42.64] ;  /* 0x0000001c2a2d7981 */ /* 0x000124000c1e1500 */
        /* <DEDUP_REMOVED lines=26> */
[----:B0-----:R-:W-:-:S06]  /*be50*/  IMAD.WIDE R42, R156, 0x2, R70 ;  /* 0x000000029c2a7825 */ /* 0x001fcc00078e0246 */
[----:B------:R-:W4:Y:S01]  /*be60*/  LDG.E.U16 R42, desc[UR28][R42.64] ;  /* 0x0000001c2a2a7981 */ /* 0x000f22000c1e1500 */
[----:B------:R-:W-:-:S03]  /*be70*/  LOP3.LUT R240, R2, 0x10, RZ, 0x3c, !PT ;  /* 0x0000001002f07812 */ /* 0x000fc600078e3cff */
[----:B---3--:R-:W-:Y:S04]  /*be80*/  STS.U16 [R2+UR16+0x8000], R4 ;  /* 0x0080000402007988 */ /* 0x008fe80008000410 */
[----:B-----5:R-:W-:Y:S04]  /*be90*/  STS.U16 [R2+UR16+0x8400], R5 ;  /* 0x0084000502007988 */ /* 0x020fe80008000410 */
[----:B--2---:R-:W-:Y:S04]  /*bea0*/  STS.U16 [R2+UR16+0x8800], R6 ;  /* 0x0088000602007988 */ /* 0x004fe80008000410 */
[----:B------:R-:W-:Y:S04]  /*beb0*/  STS.U16 [R2+UR16+0x8c00], R7 ;  /* 0x008c000702007988 */ /* 0x000fe80008000410 */
[----:B------:R-:W-:Y:S04]  /*bec0*/  STS.U16 [R2+UR16+0x9000], R8 ;  /* 0x0090000802007988 */ /* 0x000fe80008000410 */
[----:B------:R-:W-:Y:S04]  /*bed0*/  STS.U16 [R2+UR16+0x9400], R9 ;  /* 0x0094000902007988 */ /* 0x000fe80008000410 */
[----:B------:R-:W-:Y:S04]  /*bee0*/  STS.U16 [R2+UR16+0x9800], R10 ;  /* 0x0098000a02007988 */ /* 0x000fe80008000410 */
[----:B----4-:R-:W-:Y:S01]  /*bef0*/  STS.U16 [R2+UR16+0x9c00], R11 ;  /* 0x009c000b02007988 */ /* 0x010fe20008000410 */
[----:B------:R-:W-:-:S03]  /*bf00*/  LOP3.LUT R241, R2, 0x20, RZ, 0x3c, !PT ;  /* 0x0000002002f17812 */ /* 0x000fc600078e3cff */
        /* <DEDUP_REMOVED lines=8> */
[----:B------:R-:W-:Y:S04]  /*bf90*/  STS.U16 [R241+UR16+0x8100], R20 ;  /* 0x00810014f1007988 */ /* 0x000fe80008000410 */
[----:B------:R-:W-:Y:S01]  /*bfa0*/  STS.U16 [R241+UR16+0x8500], R21 ;  /* 0x00850015f1007988 */ /* 0x000fe20008000410 */
[----:B0-----:R-:W-:-:S03]  /*bfb0*/  LOP3.LUT R240, R2, 0x30, RZ, 0x3c, !PT ;  /* 0x0000003002f07812 */ /* 0x001fc600078e3cff */
        /* <DEDUP_REMOVED lines=46> */
[----:B------:R-:W-:-:S04]  /*c2a0*/  FADD R39, -R36, R157 ;  /* 0x0000009d24277221 */ /* 0x000fc80000000100 */
[----:B------:R-:W-:Y:S01]  /*c2b0*/  FMUL R39, R39, 1.4426950216293334961 ;  /* 0x3fb8aa3b27277820 */ /* 0x000fe20000400000 */
[----:B------:R-:W-:Y:S05]  /*c2c0*/  STS.U16 [R4+UR16+0x9380], R227 ;  /* 0x009380e304007988 */ /* 0x000fea0008000410 */
[----:B------:R-:W0:Y:S01]  /*c2d0*/  MUFU.EX2 R39, R39 ;  /* 0x0000002700277308 */ /* 0x000e220000000800 */
[----:B------:R-:W-:Y:S04]  /*c2e0*/  STS.U16 [R4+UR16+0x9780], R238 ;  /* 0x009780ee04007988 */ /* 0x000fe80008000410 */
[----:B------:R-:W-:Y:S04]  /*c2f0*/  STS.U16 [R4+UR16+0x9b80], R239 ;  /* 0x009b80ef04007988 */ /* 0x000fe80008000410 */
[----:B------:R1:W-:Y:S01]  /*c300*/  STS.U16 [R4+UR16+0x9f80], R42 ;  /* 0x009f802a04007988 */ /* 0x0003e20008000410 */
[----:B------:R-:W2:Y:S02]  /*c310*/  FENCE.VIEW.ASYNC.T ;  /* 0x00000000000073c6 */ /* 0x000ea40000000200 */
[----:B--2---:R-:W-:Y:S06]  /*c320*/  BAR.SYNC.DEFER_BLOCKING 0x0 ;  /* 0x0000000000007b1d */ /* 0x004fec0000010000 */
[----:B-1----:R-:W-:Y:S01]  /*c330*/  LDTM.16dp32bit_t0_t15.x32 R4, tmem[UR18] ;  /* 0x00000012000479ee */ /* 0x002fe20008a80000 */
[----:B------:R-:W0:Y:S01]  /*c340*/  LDTM.16dp32bit_t16_t31.x32 R4, tmem[UR18+0x20] ;  /* 0x00002012000479ee */ /* 0x000e220008aa0000 */
[----:B------:R-:W-:Y:S01]  /*c350*/  NOP ;  /* 0x0000000000007918 */ /* 0x000fe20000000000 */
[C---:B0-----:R-:W-:Y:S01]  /*c360*/  FMUL R4, R39.reuse, R4 ;  /* 0x0000000427047220 */ /* 0x041fe20000400000 */
        /* <DEDUP_REMOVED lines=32> */
[----:B------:R0:W-:Y:S01]  /*c570*/  STTM.16dp32bit_t16_t31.x32 tmem[UR18+0x20], R4 ;  /* 0x00002004000079ed */ /* 0x0001e20008aa0012 */
[----:B------:R-:W1:Y:S02]  /*c580*/  FENCE.VIEW.ASYNC.T ;  /* 0x00000000000073c6 */ /* 0x000e640000000200 */
[----:B-1----:R-:W-:Y:S06]  /*c590*/  BAR.SYNC.DEFER_BLOCKING 0x0 ;  /* 0x0000000000007b1d */ /* 0x002fec0000010000 */
[----:B------:R1:W-:Y:S06]  /*c5a0*/  MEMBAR.ALL.CTA ;  /* 0x0000000000007992 */ /* 0x0003ec0000008000 */
[----:B-1----:R-:W1:Y:S01]  /*c5b0*/  FENCE.VIEW.ASYNC.S ;  /* 0x00000000000073c6 */ /* 0x002e620000000000 */
[----:B------:R-:W-:Y:S01]  /*c5c0*/  ULEA UR19, UR23, UR16, 0x3 ;  /* 0x0000001017137291 */ /* 0x000fe2000f8e18ff */
[----:B------:R-:W-:Y:S01]  /*c5d0*/  FADD R38, R37, R38 ;  /* 0x0000002625267221 */ /* 0x000fe20000000000 */
[----:B------:R-:W-:-:S02]  /*c5e0*/  UMOV UR6, UR15 ;  /* 0x0000000f00067c82 */ /* 0x000fc40008000000 */
[----:B------:R-:W-:Y:S01]  /*c5f0*/  UIADD3 UR19, UPT, UPT, UR19, 0xe000, URZ ;  /* 0x0000e00013137890 */ /* 0x000fe2000fffe0ff */
[----:B-1----:R-:W-:Y:S06]  /*c600*/  BAR.SYNC.DEFER_BLOCKING 0x0 ;  /* 0x0000000000007b1d */ /* 0x002fec0000010000 */
[----:B------:R-:W-:Y:S05]  /*c610*/  BRA.U UP2, `(.L_x_16) ;  /* 0x0000000102947547 */ /* 0x000fea000b800000 */
[----:B------:R-:W-:Y:S02]  /*c620*/  UIADD3 UR27, UPT, UPT, UR17, 0x48, URZ ;  /* 0x00000048111b7890 */ /* 0x000fe4000fffe0ff */
[----:B------:R-:W-:Y:S02]  /*c630*/  UIADD3 UR68, UPT, UPT, UR17, 0x50, URZ ;  /* 0x0000005011447890 */ /* 0x000fe4000fffe0ff */
[----:B------:R-:W-:Y:S02]  /*c640*/  UIADD3 UR69, UPT, UPT, UR17, 0x58, URZ ;  /* 0x0000005811457890 */ /* 0x000fe4000fffe0ff */
[----:B------:R-:W-:Y:S02]  /*c650*/  UIADD3 UR70, UPT, UPT, UR17, 0x60, URZ ;  /* 0x0000006011467890 */ /* 0x000fe4000fffe0ff */
[----:B------:R-:W-:Y:S02]  /*c660*/  UIADD3 UR71, UPT, UPT, UR17, 0x68, URZ ;  /* 0x0000006811477890 */ /* 0x000fe4000fffe0ff */
[----:B------:R-:W-:Y:S01]  /*c670*/  UIADD3 UR72, UPT, UPT, UR17, 0x70, URZ ;  /* 0x0000007011487890 */ /* 0x000fe2000fffe0ff */
[----:B------:R-:W-:Y:S01]  /*c680*/  UMOV UR12, 0x0 ;  /* 0x00000000000c7882 */ /* 0x000fe20000000000 */
[----:B------:R-:W-:Y:S01]  /*c690*/  UMOV UR13, 0x4100490 ;  /* 0x04100490000d7882 */ /* 0x000fe20000000000 */
[----:B------:R-:W-:Y:S01]  /*c6a0*/  UMOV UR15, 0x40004040 ;  /* 0x40004040000f7882 */ /* 0x000fe20000000000 */
[----:B------:R-:W-:-:S02]  /*c6b0*/  UIADD3 UR73, UPT, UPT, UR17, 0x78, URZ ;  /* 0x0000007811497890 */ /* 0x000fc4000fffe0ff */
        /* <DEDUP_REMOVED lines=16> */
[----:B------:R-:W-:Y:S01]  /*c7c0*/  UMOV UR4, UR19 ;  /* 0x0000001300047c82 */ /* 0x000fe20008000000 */
[----:B------:R-:W-:Y:S01]  /*c7d0*/  UMOV UR5, URZ ;  /* 0x000000ff00057c82 */ /* 0x000fe20008000000 */
[----:B------:R1:W-:Y:S01]  /*c7e0*/  UTCHMMA tmem[UR70], gdesc[UR44], tmem[UR17], tmem[UR58], idesc[UR59], UPT ;  /* 0x00ff3a2c460079ea */ /* 0x0003e2000b800011 */
[----:B------:R-:W-:Y:S01]  /*c7f0*/  UMOV UR64, 0x0 ;  /* 0x0000000000407882 */ /* 0x000fe20000000000 */
[----:B------:R-:W-:Y:S01]  /*c800*/  UMOV UR65, 0x4100490 ;  /* 0x0410049000417882 */ /* 0x000fe20000000000 */
[----:B------:R1:W-:Y:S01]  /*c810*/  UTCHMMA tmem[UR71], gdesc[UR46], tmem[UR17], tmem[UR60], idesc[UR61], UPT ;  /* 0x00ff3c2e470079ea */ /* 0x0003e2000b800011 */
[----:B------:R-:W-:Y:S01]  /*c820*/  UMOV UR4, UR4 ;  /* 0x0000000400047c82 */ /* 0x000fe20008000000 */
[----:B------:R1:W-:Y:S01]  /*c830*/  UTCHMMA tmem[UR72], gdesc[UR48], tmem[UR17], tmem[UR62], idesc[UR63], UPT ;  /* 0x00ff3e30480079ea */ /* 0x0003e2000b800011 */
[----:B------:R1:W-:Y:S01]  /*c840*/  UTCHMMA tmem[UR73], gdesc[UR50], tmem[UR17], tmem[UR64], idesc[UR65], UPT ;  /* 0x00ff4032490079ea */ /* 0x0003e2000b800011 */
[----:B------:R1:W-:Y:S01]  /*c850*/  UTCBAR [UR4], URZ ;  /* 0x000000ff040073e9 */ /* 0x0003e200080000ff */
[----:B------:R-:W-:Y:S01]  /*c860*/  NOP ;  /* 0x0000000000007918 */ /* 0x000fe20000000000 */
.L_x_16:
[----:B0-----:R-:W0:Y:S01]  /*c870*/  LDC R4, c[0x0][0x3d4] ;  /* 0x0000f500ff047b82 */ /* 0x001e220000000800 */
[----:B------:R-:W-:Y:S01]  /*c880*/  UIADD3 UR23, UPT, UPT, UR23, 0x1, URZ ;  /* 0x0000000117177890 */ /* 0x000fe2000fffe0ff */
[----:B------:R-:W-:Y:S01]  /*c890*/  FFMA R150, R39, R150, R38 ;  /* 0x0000009627967223 */ /* 0x000fe20000000026 */
[----:B------:R-:W-:Y:S01]  /*c8a0*/  IMAD.MOV.U32 R157, RZ, RZ, R36 ;  /* 0x000000ffff9d7224 */ /* 0x000fe200078e0024 */
[----:B-1----:R-:W-:Y:S01]  /*c8b0*/  UMOV UR4, UR25 ;  /* 0x0000001900047c82 */ /* 0x002fe20008000000 */
[----:B------:R-:W-:-:S04]  /*c8c0*/  UISETP.GT.AND UP3, UPT, UR23, 0x1, UPT ;  /* 0x000000011700788c */ /* 0x000fc8000bf64270 */
[----:B------:R-:W-:Y:S02]  /*c8d0*/  USEL UR15, URZ, 0x1, !UP3 ;  /* 0x00000001ff0f7887 */ /* 0x000fe4000d800000 */
[----:B------:R-:W-:Y:S02]  /*c8e0*/  USEL UR23, UR23, URZ, !UP3 ;  /* 0x000000ff17177287 */ /* 0x000fe4000d800000 */
[----:B------:R-:W-:Y:S02]  /*c8f0*/  UISETP.GE.AND UP3, UPT, UR25, UR22, UPT ;  /* 0x000000161900728c */ /* 0x000fe4000bf66270 */
[----:B------:R-:W-:Y:S01]  /*c900*/  ULOP3.LUT UR15, UR6, UR15, URZ, 0x3c, !UPT ;  /* 0x0000000f060f7292 */ /* 0x000fe2000f8e3cff */
[----:B0-----:R-:W-:-:S05]  /*c910*/  SHF.L.U32 R4, R4, 0x7, RZ ;  /* 0x0000000704047819 */ /* 0x001fca00000006ff */
[----:B------:R-:W-:Y:S02]  /*c920*/  IMAD.IADD R156, R4, 0x1, R156 ;  /* 0x00000001049c7824 */ /* 0x000fe400078e029c */
[----:B------:R-:W0:Y:S02]  /*c930*/  LDC R4, c[0x0][0x3c4] ;  /* 0x0000f100ff047b82 */ /* 0x000e240000000800 */
[----:B0-----:R-:W-:-:S04]  /*c940*/  IMAD.SHL.U32 R4, R4, 0x80, RZ ;  /* 0x0000008004047824 */ /* 0x001fc800078e00ff */
[----:B------:R-:W-:Y:S01]  /*c950*/  IMAD.IADD R151, R4, 0x1, R151 ;  /* 0x0000000104977824 */ /* 0x000fe200078e0297 */
[----:B------:R-:W-:Y:S06]  /*c960*/  BRA.U !UP3, `(.L_x_17) ;  /* 0xffffffb10b247547 */ /* 0x000fec000b83ffff */
.L_x_12:
[----:B------:R-:W-:Y:S01]  /*c970*/  UISETP.GE.AND UP1, UPT, UR66, 0x1, UPT ;  /* 0x000000014200788c */ /* 0x000fe2000bf26270 */
[C---:B------:R-:W-:Y:S02]  /*c980*/  FSETP.GEU.AND P1, PT, |R150|.reuse, 1.175494350822287508e-38, PT ;  /* 0x008000009600780b */ /* 0x040fe40003f2e200 */
[----:B------:R-:W-:-:S06]  /*c990*/  FSETP.GT.AND P2, PT, |R150|, 8.50705917302346158658e+37, PT ;  /* 0x7e8000009600780b */ /* 0x000fcc0003f44200 */
[----:B------:R-:W-:Y:S07]  /*c9a0*/  BRA.U !UP1, `(.L_x_18) ;  /* 0x0000000109107547 */ /* 0x000fee000b800000 */
[----:B------:R-:W-:-:S06]  /*c9b0*/  USHF.L.U32 UR6, UR6, 0x1f, URZ ;  /* 0x0000001f06067899 */ /* 0x000fcc00080006ff */
[----:B------:R-:W-:-:S04]  /*c9c0*/  MOV R0, UR6 ;  /* 0x0000000600007c02 */ /* 0x000fc80008000f00 */
[----:B------:R-:W0:Y:S02]  /*c9d0*/  SYNCS.PHASECHK.TRANS64.TRYWAIT P3, [UR19], R0 ;  /* 0x00000000ff0075a7 */ /* 0x000e240008061113 */
[----:B0-----:R-:W-:Y:S05]  /*c9e0*/  @!P3 BRA `(.L_x_19) ;  /* 0x000000180070b947 */ /* 0x001fea0003800000 */
.L_x_18:
[----:B------:R-:W0:Y:S01]  /*c9f0*/  S2R R50, SR_TID.X ;  /* 0x0000000000327919 */ /* 0x000e220000002100 */
[C---:B------:R-:W-:Y:S01]  /*ca00*/  FMUL R0, R150.reuse, 8388608 ;  /* 0x4b00000096007820 */ /* 0x040fe20000400000 */
[----:B------:R-:W-:Y:S01]  /*ca10*/  FSETP.GEU.AND P3, PT, R150, 1.175494350822287508e-38, PT ;  /* 0x008000009600780b */ /* 0x000fe20003f6e000 */
[----:B------:R-:W-:Y:S01]  /*ca20*/  IMAD.MOV.U32 R44, RZ, RZ, 0x3dc6b27f ;  /* 0x3dc6b27fff2c7424 */ /* 0x000fe200078e00ff */
[----:B------:R-:W-:Y:S02]  /*ca30*/  BAR.SYNC.DEFER_BLOCKING 0x0 ;  /* 0x0000000000007b1d */ /* 0x000fe40000010000 */
[----:B------:R-:W-:Y:S01]  /*ca40*/  FSEL R49, R0, R150, !P3 ;  /* 0x0000009600317208 */ /* 0x000fe20005800000 */
[----:B------:R-:W-:-:S05]  /*ca50*/  @P2 FMUL R150, R150, 0.25 ;  /* 0x3e80000096962820 */ /* 0x000fca0000400000 */
[----:B------:R-:W1:Y:S01]  /*ca60*/  S2UR UR9, SR_CTAID.X ;  /* 0x00000000000979c3 */ /* 0x000e620000002500 */
[----:B------:R-:W-:Y:S01]  /*ca70*/  @!P1 FMUL R150, R150, 16777216 ;  /* 0x4b80000096969820 */ /* 0x000fe20000400000 */
[----:B------:R-:W4:Y:S03]  /*ca80*/  LDCU.64 UR4, c[0x0][0x3e0] ;  /* 0x00007c00ff0477ac */ /* 0x000f260008000a00 */
[----:B------:R-:W5:Y:S03]  /*ca90*/  MUFU.RCP R38, R150 ;  /* 0x0000009600267308 */ /* 0x000f660000001000 */
[----:B------:R-:W2:Y:S08]  /*caa0*/  LDC.64 R60, c[0x0][0x398] ;  /* 0x0000e600ff3c7b82 */ /* 0x000eb00000000a00 */
[----:B------:R-:W3:Y:S01]  /*cab0*/  LDC R54, c[0x0][0x3e8] ;  /* 0x0000fa00ff367b82 */ /* 0x000ee20000000800 */
[----:B----4-:R-:W-:Y:S01]  /*cac0*/  UIMAD UR4, UR7, UR4, URZ ;  /* 0x00000004070472a4 */ /* 0x010fe2000f8e02ff */
[C---:B0-----:R-:W-:Y:S01]  /*cad0*/  LOP3.LUT R2, R50.reuse, 0x10, RZ, 0xc0, !PT ;  /* 0x0000001032027812 */ /* 0x041fe200078ec0ff */
[----:B------:R-:W0:Y:S05]  /*cae0*/  @!P0 SYNCS.CCTL.IV [UR16+0xe000] ;  /* 0x00e00000ff0089b1 */ /* 0x000e2a0008000010 */
[----:B0-----:R-:W-:Y:S01]  /*caf0*/  BAR.SYNC.DEFER_BLOCKING 0x0 ;  /* 0x0000000000007b1d */ /* 0x001fe20000010000 */
[----:B------:R-:W-:Y:S01]  /*cb00*/  LOP3.LUT R3, R50, 0xf, RZ, 0xc0, !PT ;  /* 0x0000000f32037812 */ /* 0x000fe200078ec0ff */
[----:B-1----:R-:W-:Y:S01]  /*cb10*/  USHF.L.U32 UR8, UR9, 0x6, URZ ;  /* 0x0000000609087899 */ /* 0x002fe200080006ff */
[----:B------:R-:W-:-:S02]  /*cb20*/  LEA R0, R2, UR16, 0x7 ;  /* 0x0000001002007c11 */ /* 0x000fc4000f8e38ff */
[----:B------:R-:W-:Y:S02]  /*cb30*/  SHF.R.U32.HI R2, RZ, 0x2, R50 ;  /* 0x00000002ff027819 */ /* 0x000fe40000011632 */
[----:B------:R-:W-:Y:S01]  /*cb40*/  LOP3.LUT R43, R50, 0x60, RZ, 0xc0, !PT ;  /* 0x00000060322b7812 */ /* 0x000fe200078ec0ff */
[----:B--23--:R-:W-:Y:S01]  /*cb50*/  LDTM.16dp32bit_t0_t15.x32 R4, tmem[UR18] ;  /* 0x00000012000479ee */ /* 0x00cfe20008a80000 */
[----:B------:R-:W0:Y:S01]  /*cb60*/  LDTM.16dp32bit_t16_t31.x32 R4, tmem[UR18+0x20] ;  /* 0x00002012000479ee */ /* 0x000e220008aa0000 */
[----:B------:R-:W-:Y:S01]  /*cb70*/  IMAD R40, R3, 0x10, R0 ;  /* 0x0000001003287824 */ /* 0x000fe200078e0200 */
[----:B------:R-:W-:Y:S01]  /*cb80*/  LOP3.LUT R0, R2, 0x18, RZ, 0xc0, !PT ;  /* 0x0000001802007812 */ /* 0x000fe200078ec0ff */
[----:B------:R-:W-:Y:S01]  /*cb90*/  VIADD R3, R49, 0xc0cafb0d ;  /* 0xc0cafb0d31037836 */ /* 0x000fe20000000000 */
[C---:B------:R-:W-:Y:S01]  /*cba0*/  LOP3.LUT R65, R50.reuse, 0x7f, RZ, 0xc0, !PT ;  /* 0x0000007f32417812 */ /* 0x040fe200078ec0ff */
[----:B------:R-:W-:Y:S01]  /*cbb0*/  IMAD.SHL.U32 R2, R50, 0x10, RZ ;  /* 0x0000001032027824 */ /* 0x000fe200078e00ff */
[----:B------:R-:W-:Y:S01]  /*cbc0*/  LOP3.LUT R0, R0, 0x1f, R50, 0xf8, !PT ;  /* 0x0000001f00007812 */ /* 0x000fe200078ef832 */
[----:B------:R-:W-:Y:S01]  /*cbd0*/  IMAD R48, R43, 0x8, R40 ;  /* 0x000000082b307824 */ /* 0x000fe200078e0228 */
[----:B------:R-:W-:Y:S01]  /*cbe0*/  LOP3.LUT R3, R3, 0xff800000, RZ, 0xc0, !PT ;  /* 0xff80000003037812 */ /* 0x000fe200078ec0ff */
[----:B------:R-:W-:Y:S01]  /*cbf0*/  IMAD.U32 R67, RZ, RZ, UR8 ;  /* 0x00000008ff437e24 */ /* 0x000fe2000f8e00ff */
[C---:B------:R-:W-:Y:S01]  /*cc00*/  SHF.L.U32 R39, R0.reuse, 0x3, RZ ;  /* 0x0000000300277819 */ /* 0x040fe200000006ff */
[----:B------:R-:W-:Y:S01]  /*cc10*/  IMAD.SHL.U32 R0, R0, 0x10, RZ ;  /* 0x0000001000007824 */ /* 0x000fe200078e00ff */
[----:B------:R-:W-:Y:S01]  /*cc20*/  LOP3.LUT R41, R2, 0x30, RZ, 0xc0, !PT ;  /* 0x0000003002297812 */ /* 0x000fe200078ec0ff */
[----:B------:R-:W-:Y:S01]  /*cc30*/  IMAD.IADD R37, R49, 0x1, -R3 ;  /* 0x0000000131257824 */ /* 0x000fe200078e0a03 */
[----:B------:R-:W-:-:S02]  /*cc40*/  LOP3.LUT R42, R39, 0xc0, RZ, 0xc0, !PT ;  /* 0x000000c0272a7812 */ /* 0x000fc400078ec0ff */
[----:B------:R-:W-:Y:S01]  /*cc50*/  FSEL R2, RZ, -23, P3 ;  /* 0xc1b80000ff027808 */ /* 0x000fe20001800000 */
[----:B------:R-:W-:Y:S01]  /*cc60*/  FADD R37, R37, -1 ;  /* 0xbf80000025257421 */ /* 0x000fe20000000000 */
[----:B------:R-:W-:Y:S01]  /*cc70*/  I2FP.F32.S32 R3, R3 ;  /* 0x0000000300037245 */ /* 0x000fe20000201400 */
[----:B------:R-:W1:Y:S01]  /*cc80*/  @!P0 SYNCS.CCTL.IV [UR16+0xe008] ;  /* 0x00e00800ff0089b1 */ /* 0x000e620008000010 */
[----:B------:R-:W-:Y:S01]  /*cc90*/  IADD3 R63, PT, PT, R42, UR16, R41 ;  /* 0x000000102a3f7c10 */ /* 0x000fe2000fffe029 */
[----:B------:R-:W-:Y:S01]  /*cca0*/  NOP ;  /* 0x0000000000007918 */ /* 0x000fe20000000000 */
[----:B------:R-:W-:Y:S01]  /*ccb0*/  ISETP.GE.U32.AND P3, PT, R49, 0x7f800000, PT ;  /* 0x7f8000003100780c */ /* 0x000fe20003f66070 */
[----:B------:R-:W-:Y:S01]  /*ccc0*/  FFMA.FTZ R2, R3, 1.1920928955078125e-07, R2 ;  /* 0x3400000003027823 */ /* 0x000fe20000010002 */
[----:B0-----:R-:W-:Y:S01]  /*ccd0*/  @P2 FMUL R4, R4, 0.25 ;  /* 0x3e80000004042820 */ /* 0x001fe20000400000 */
[----:B------:R-:W-:Y:S01]  /*cce0*/  @P2 FMUL R6, R6, 0.25 ;  /* 0x3e80000006062820 */ /* 0x000fe20000400000 */
[----:B------:R-:W-:Y:S01]  /*ccf0*/  @P2 FMUL R5, R5, 0.25 ;  /* 0x3e80000005052820 */ /* 0x000fe20000400000 */
[----:B------:R-:W-:Y:S01]  /*cd00*/  @P2 FMUL R7, R7, 0.25 ;  /* 0x3e80000007072820 */ /* 0x000fe20000400000 */
[----:B------:R-:W-:Y:S01]  /*cd10*/  @!P1 FMUL R4, R4, 16777216 ;  /* 0x4b80000004049820 */ /* 0x000fe20000400000 */
[----:B------:R-:W-:Y:S01]  /*cd20*/  @!P1 FMUL R6, R6, 16777216 ;  /* 0x4b80000006069820 */ /* 0x000fe20000400000 */
[----:B------:R-:W-:Y:S01]  /*cd30*/  @P2 FMUL R8, R8, 0.25 ;  /* 0x3e80000008082820 */ /* 0x000fe20000400000 */
[----:B------:R-:W-:Y:S01]  /*cd40*/  @P2 FMUL R10, R10, 0.25 ;  /* 0x3e8000000a0a2820 */ /* 0x000fe20000400000 */
[C---:B-----5:R-:W-:Y:S01]  /*cd50*/  FMUL R39, R38.reuse, R4 ;  /* 0x0000000426277220 */ /* 0x060fe20000400000 */
[----:B------:R-:W-:Y:S01]  /*cd60*/  FFMA.FTZ R4, R37, R44, -0.16845393180847167969 ;  /* 0xbe2c7f3025047423 */ /* 0x000fe2000001002c */
[----:B------:R-:W-:Y:S01]  /*cd70*/  FMUL R6, R38, R6 ;  /* 0x0000000626067220 */ /* 0x000fe20000400000 */
[----:B------:R-:W-:Y:S01]  /*cd80*/  @!P1 FMUL R5, R5, 16777216 ;  /* 0x4b80000005059820 */ /* 0x000fe20000400000 */
[----:B------:R-:W-:Y:S01]  /*cd90*/  @!P1 FMUL R7, R7, 16777216 ;  /* 0x4b80000007079820 */ /* 0x000fe20000400000 */
[----:B------:R-:W-:Y:S01]  /*cda0*/  FFMA.FTZ R4, R37, R4, 0.1716887056827545166 ;  /* 0x3e2fcf2a25047423 */ /* 0x000fe20000010004 */
[----:B------:R-:W-:Y:S01]  /*cdb0*/  @!P1 FMUL R8, R8, 16777216 ;  /* 0x4b80000008089820 */ /* 0x000fe20000400000 */
[----:B------:R-:W-:Y:S01]  /*cdc0*/  @!P1 FMUL R10, R10, 16777216 ;  /* 0x4b8000000a0a9820 */ /* 0x000fe20000400000 */
[----:B------:R-:W-:Y:S01]  /*cdd0*/  @P2 FMUL R9, R9, 0.25 ;  /* 0x3e80000009092820 */ /* 0x000fe20000400000 */
[----:B------:R-:W-:Y:S01]  /*cde0*/  FFMA.FTZ R4, R37, R4, -0.17900948226451873779 ;  /* 0xbe374e4325047423 */ /* 0x000fe20000010004 */
[----:B------:R-:W-:Y:S01]  /*cdf0*/  @P2 FMUL R11, R11, 0.25 ;  /* 0x3e8000000b0b2820 */ /* 0x000fe20000400000 */
[----:B------:R-:W-:Y:S01]  /*ce00*/  @P2 FMUL R12, R12, 0.25 ;  /* 0x3e8000000c0c2820 */ /* 0x000fe20000400000 */
[----:B------:R-:W-:Y:S01]  /*ce10*/  @P2 FMUL R14, R14, 0.25 ;  /* 0x3e8000000e0e2820 */ /* 0x000fe20000400000 */
[----:B------:R-:W-:Y:S01]  /*ce20*/  FFMA.FTZ R4, R37, R4, 0.20512372255325317383 ;  /* 0x3e520bf425047423 */ /* 0x000fe20000010004 */
[----:B------:R-:W-:Y:S01]  /*ce30*/  @P2 FMUL R13, R13, 0.25 ;  /* 0x3e8000000d0d2820 */ /* 0x000fe20000400000 */
[----:B------:R-:W-:Y:S01]  /*ce40*/  @P2 FMUL R15, R15, 0.25 ;  /* 0x3e8000000f0f2820 */ /* 0x000fe20000400000 */
[----:B------:R-:W-:Y:S01]  /*ce50*/  @P2 FMUL R16, R16, 0.25 ;  /* 0x3e80000010102820 */ /* 0x000fe20000400000 */
[----:B------:R-:W-:Y:S01]  /*ce60*/  @P2 FMUL R17, R17, 0.25 ;  /* 0x3e80000011112820 */ /* 0x000fe20000400000 */
[----:B------:R-:W-:Y:S01]  /*ce70*/  @P2 FMUL R18, R18, 0.25 ;  /* 0x3e80000012122820 */ /* 0x000fe20000400000 */
[----:B------:R-:W-:Y:S01]  /*ce80*/  @P2 FMUL R19, R19, 0.25 ;  /* 0x3e80000013132820 */ /* 0x000fe20000400000 */
[----:B------:R-:W-:Y:S01]  /*ce90*/  F2FP.BF16.F32.PACK_AB R40, R6, R39 ;  /* 0x000000270628723e */ /* 0x000fe200000010ff */
[----:B------:R-:W-:Y:S01]  /*cea0*/  FFMA.FTZ R4, R37, R4, -0.24046532809734344482 ;  /* 0xbe763c8b25047423 */ /* 0x000fe20000010004 */
[C---:B------:R-:W-:Y:S01]  /*ceb0*/  FMUL R5, R38.reuse, R5 ;  /* 0x0000000526057220 */ /* 0x040fe20000400000 */
[C---:B------:R-:W-:Y:S01]  /*cec0*/  FMUL R6, R38.reuse, R7 ;  /* 0x0000000726067220 */ /* 0x040fe20000400000 */
[C---:B------:R-:W-:Y:S01]  /*ced0*/  FMUL R8, R38.reuse, R8 ;  /* 0x0000000826087220 */ /* 0x040fe20000400000 */
[----:B------:R-:W-:Y:S01]  /*cee0*/  FMUL R3, R38, R10 ;  /* 0x0000000a26037220 */ /* 0x000fe20000400000 */
[----:B------:R-:W-:Y:S01]  /*cef0*/  @!P1 FMUL R9, R9, 16777216 ;  /* 0x4b80000009099820 */ /* 0x000fe20000400000 */
        /* <DEDUP_REMOVED lines=9> */
[----:B------:R-:W-:Y:S01]  /*cf90*/  FFMA.FTZ R4, R37, R4, 0.28857114911079406738 ;  /* 0x3e93bf9925047423 */ /* 0x000fe20000010004 */
[----:B------:R-:W-:Y:S01]  /*cfa0*/  F2FP.BF16.F32.PACK_AB R44, R6, R5 ;  /* 0x00000005062c723e */ /* 0x000fe200000010ff */
[C---:B------:R-:W-:Y:S01]  /*cfb0*/  FMUL R9, R38.reuse, R9 ;  /* 0x0000000926097220 */ /* 0x040fe20000400000 */
[----:B------:R-:W-:Y:S01]  /*cfc0*/  F2FP.BF16.F32.PACK_AB R41, R3, R8 ;  /* 0x000000080329723e */ /* 0x000fe200000010ff */
        /* <DEDUP_REMOVED lines=8> */
[----:B------:R-:W-:Y:S01]  /*d050*/  FMUL R8, R38, R19 ;  /* 0x0000001326087220 */ /* 0x000fe20000400000 */
[----:B------:R-:W-:Y:S01]  /*d060*/  FFMA.FTZ R4, R37, R4, -0.36067417263984680176 ;  /* 0xbeb8aa4925047423 */ /* 0x000fe20000010004 */
[----:B------:R-:W-:Y:S01]  /*d070*/  F2FP.BF16.F32.PACK_AB R45, R10, R9 ;  /* 0x000000090a2d723e */ /* 0x000fe200000010ff */
[----:B------:R-:W-:Y:S01]  /*d080*/  @P2 FMUL R20, R20, 0.25 ;  /* 0x3e80000014142820 */ /* 0x000fe20000400000 */
[----:B------:R-:W-:Y:S01]  /*d090*/  F2FP.BF16.F32.PACK_AB R42, R7, R12 ;  /* 0x0000000c072a723e */ /* 0x000fe200000010ff */
[----:B------:R-:W-:Y:S01]  /*d0a0*/  FFMA.FTZ R4, R37, R4, 0.48089820146560668945 ;  /* 0x3ef6384a25047423 */ /* 0x000fe20000010004 */
[----:B------:R-:W-:Y:S01]  /*d0b0*/  F2FP.BF16.F32.PACK_AB R46, R6, R13 ;  /* 0x0000000d062e723e */ /* 0x000fe200000010ff */
[----:B------:R-:W-:Y:S01]  /*d0c0*/  @P2 FMUL R21, R21, 0.25 ;  /* 0x3e80000015152820 */ /* 0x000fe20000400000 */
[----:B------:R-:W-:Y:S01]  /*d0d0*/  F2FP.BF16.F32.PACK_AB R43, R3, R16 ;  /* 0x00000010032b723e */ /* 0x000fe200000010ff */
[----:B------:R-:W-:Y:S01]  /*d0e0*/  FFMA.FTZ R4, R37, R4, -0.72134751081466674805 ;  /* 0xbf38aa3b25047423 */ /* 0x000fe20000010004 */
[----:B------:R-:W-:Y:S01]  /*d0f0*/  F2FP.BF16.F32.PACK_AB R47, R8, R17 ;  /* 0x00000011082f723e */ /* 0x000fe200000010ff */
[----:B------:R-:W-:Y:S01]  /*d100*/  @P2 FMUL R22, R22, 0.25 ;  /* 0x3e80000016162820 */ /* 0x000fe20000400000 */
[--C-:B------:R-:W-:Y:S01]  /*d110*/  LOP3.LUT R67, R67, 0x3f, R50.reuse, 0xf8, !PT ;  /* 0x0000003f43437812 */ /* 0x100fe200078ef832 */
[----:B-1----:R0:W-:Y:S01]  /*d120*/  STS.128 [R48], R40 ;  /* 0x0000002830007388 */ /* 0x0021e20000000c00 */
[----:B------:R-:W-:Y:S01]  /*d130*/  FMUL R4, R37, R4 ;  /* 0x0000000425047220 */ /* 0x000fe20000400000 */
[----:B------:R-:W-:Y:S01]  /*d140*/  SHF.R.U32.HI R9, RZ, 0x6, R50 ;  /* 0x00000006ff097819 */ /* 0x000fe20000011632 */
[----:B------:R-:W-:Y:S01]  /*d150*/  @P2 FMUL R23, R23, 0.25 ;  /* 0x3e80000017172820 */ /* 0x000fe20000400000 */
[----:B------:R1:W-:Y:S01]  /*d160*/  STS.128 [R48+0x400], R44 ;  /* 0x0004002c30007388 */ /* 0x0003e20000000c00 */
[----:B------:R-:W-:Y:S01]  /*d170*/  FMUL R4, R37, R4 ;  /* 0x0000000425047220 */ /* 0x000fe20000400000 */
[----:B------:R-:W-:Y:S01]  /*d180*/  IMAD R3, R67, UR5, RZ ;  /* 0x0000000543037c24 */ /* 0x000fe2000f8e02ff */
[----:B------:R-:W-:Y:S01]  /*d190*/  USHF.L.U32 UR5, UR4, 0x1, URZ ;  /* 0x0000000104057899 */ /* 0x000fe200080006ff */
[----:B------:R-:W-:Y:S01]  /*d1a0*/  @P2 FMUL R24, R24, 0.25 ;  /* 0x3e80000018182820 */ /* 0x000fe20000400000 */
[----:B------:R-:W-:Y:S01]  /*d1b0*/  FFMA.FTZ R37, R37, 1.4426950216293334961, R4 ;  /* 0x3fb8aa3b25257823 */ /* 0x000fe20000010004 */
[----:B------:R-:W-:Y:S01]  /*d1c0*/  @P2 FMUL R26, R26, 0.25 ;  /* 0x3e8000001a1a2820 */ /* 0x000fe20000400000 */
[----:B------:R-:W-:Y:S01]  /*d1d0*/  @P3 IMAD.MOV.U32 R4, RZ, RZ, 0x7f800000 ;  /* 0x7f800000ff043424 */ /* 0x000fe200078e00ff */
[----:B------:R-:W-:Y:S01]  /*d1e0*/  SHF.L.U32 R5, R3, 0x1, RZ ;  /* 0x0000000103057819 */ /* 0x000fe200000006ff */
[----:B------:R-:W-:Y:S01]  /*d1f0*/  FADD R2, R2, R37 ;  /* 0x0000002502027221 */ /* 0x000fe20000000000 */
[----:B------:R-:W-:Y:S01]  /*d200*/  SGXT.U32 R9, R9, 0x1 ;  /* 0x000000010909781a */ /* 0x000fe20000000000 */
[----:B------:R-:W-:Y:S01]  /*d210*/  @!P1 FMUL R20, R20, 16777216 ;  /* 0x4b80000014149820 */ /* 0x000fe20000400000 */
[----:B------:R-:W-:Y:S01]  /*d220*/  @!P1 FMUL R21, R21, 16777216 ;  /* 0x4b80000015159820 */ /* 0x000fe20000400000 */
[----:B------:R-:W-:Y:S01]  /*d230*/  @!P1 FMUL R22, R22, 16777216 ;  /* 0x4b80000016169820 */ /* 0x000fe20000400000 */
[----:B------:R-:W-:Y:S01]  /*d240*/  @!P1 FMUL R23, R23, 16777216 ;  /* 0x4b80000017179820 */ /* 0x000fe20000400000 */
[----:B------:R-:W-:Y:S01]  /*d250*/  @!P1 FMUL R24, R24, 16777216 ;  /* 0x4b80000018189820 */ /* 0x000fe20000400000 */
[----:B------:R-:W-:Y:S01]  /*d260*/  @!P1 FMUL R26, R26, 16777216 ;  /* 0x4b8000001a1a9820 */ /* 0x000fe20000400000 */
[----:B------:R-:W-:Y:S01]  /*d270*/  @P3 FFMA.FTZ R2, R49, R4, +INF ;  /* 0x7f80000031023423 */ /* 0x000fe20000010004 */
[----:B------:R-:W-:Y:S01]  /*d280*/  IADD3 R60, P3, P4, R5, UR5, R60 ;  /* 0x00000005053c7c10 */ /* 0x000fe2000fc7e03c */
[----:B------:R-:W-:Y:S01]  /*d290*/  UIMAD.WIDE UR4, UR4, 0x2, URZ ;  /* 0x00000002040478a5 */ /* 0x000fe2000f8e02ff */
[----:B------:R-:W-:Y:S01]  /*d2a0*/  FSETP.NEU.AND P0, PT, R49, RZ, PT ;  /* 0x000000ff3100720b */ /* 0x000fe20003f0d000 */
[----:B------:R-:W-:-:S04]  /*d2b0*/  IMAD.HI R4, R3, 0x2, RZ ;  /* 0x0000000203047827 */ /* 0x000fc800078e02ff */
[C---:B------:R-:W-:Y:S01]  /*d2c0*/  FMUL R20, R38.reuse, R20 ;  /* 0x0000001426147220 */ /* 0x040fe20000400000 */
[C---:B------:R-:W-:Y:S01]  /*d2d0*/  FMUL R21, R38.reuse, R21 ;  /* 0x0000001526157220 */ /* 0x040fe20000400000 */
[C---:B------:R-:W-:Y:S01]  /*d2e0*/  FMUL R5, R38.reuse, R22 ;  /* 0x0000001626057220 */ /* 0x040fe20000400000 */
[----:B------:R-:W-:Y:S02]  /*d2f0*/  IMAD R9, R9, R54, RZ ;  /* 0x0000003609097224 */ /* 0x000fe400078e02ff */
[C---:B------:R-:W-:Y:S01]  /*d300*/  FMUL R6, R38.reuse, R23 ;  /* 0x0000001726067220 */ /* 0x040fe20000400000 */
[C---:B------:R-:W-:Y:S01]  /*d310*/  FMUL R24, R38.reuse, R24 ;  /* 0x0000001826187220 */ /* 0x040fe20000400000 */
[----:B------:R-:W-:Y:S01]  /*d320*/  FMUL R7, R38, R26 ;  /* 0x0000001a26077220 */ /* 0x000fe20000400000 */
[----:B------:R-:W-:Y:S01]  /*d330*/  LEA R49, R65, UR16, 0x4 ;  /* 0x0000001041317c11 */ /* 0x000fe2000f8e20ff */
[----:B------:R-:W-:Y:S01]  /*d340*/  BAR.SYNC.DEFER_BLOCKING 0x0 ;  /* 0x0000000000007b1d */ /* 0x000fe20000010000 */
[----:B------:R-:W-:Y:S01]  /*d350*/  IMAD R10, R54, 0x2, R9 ;  /* 0x00000002360a7824 */ /* 0x000fe200078e0209 */
[----:B------:R-:W-:Y:S01]  /*d360*/  IADD3.X R64, PT, PT, R4, UR5, R61, P3, P4 ;  /* 0x0000000504407c10 */ /* 0x000fe20009fe843d */
[----:B------:R-:W-:Y:S01]  /*d370*/  @P2 FMUL R25, R25, 0.25 ;  /* 0x3e80000019192820 */ /* 0x000fe20000400000 */
[----:B0-----:R-:W-:Y:S01]  /*d380*/  F2FP.BF16.F32.PACK_AB R40, R5, R20 ;  /* 0x000000140528723e */ /* 0x001fe200000010ff */
[----:B------:R-:W-:Y:S01]  /*d390*/  IMAD R11, R54, 0x2, R10 ;  /* 0x00000002360b7824 */ /* 0x000fe200078e020a */
[----:B-1----:R-:W-:Y:S01]  /*d3a0*/  F2FP.BF16.F32.PACK_AB R44, R6, R21 ;  /* 0x00000015062c723e */ /* 0x002fe200000010ff */
[----:B------:R-:W-:Y:S01]  /*d3b0*/  @P2 FMUL R27, R27, 0.25 ;  /* 0x3e8000001b1b2820 */ /* 0x000fe20000400000 */
[----:B------:R-:W-:Y:S01]  /*d3c0*/  F2FP.BF16.F32.PACK_AB R41, R7, R24 ;  /* 0x000000180729723e */ /* 0x000fe200000010ff */
[----:B------:R-:W-:Y:S01]  /*d3d0*/  @P2 FMUL R28, R28, 0.25 ;  /* 0x3e8000001c1c2820 */ /* 0x000fe20000400000 */
[----:B------:R-:W-:Y:S01]  /*d3e0*/  @P2 FMUL R29, R29, 0.25 ;  /* 0x3e8000001d1d2820 */ /* 0x000fe20000400000 */
[----:B------:R-:W-:Y:S01]  /*d3f0*/  @P2 FMUL R30, R30, 0.25 ;  /* 0x3e8000001e1e2820 */ /* 0x000fe20000400000 */
[----:B------:R-:W-:Y:S01]  /*d400*/  @P2 FMUL R31, R31, 0.25 ;  /* 0x3e8000001f1f2820 */ /* 0x000fe20000400000 */
[----:B------:R-:W-:Y:S01]  /*d410*/  @P2 FMUL R32, R32, 0.25 ;  /* 0x3e80000020202820 */ /* 0x000fe20000400000 */
[----:B------:R-:W-:Y:S01]  /*d420*/  @P2 FMUL R33, R33, 0.25 ;  /* 0x3e80000021212820 */ /* 0x000fe20000400000 */
[----:B------:R-:W-:Y:S01]  /*d430*/  @P2 FMUL R34, R34, 0.25 ;  /* 0x3e80000022222820 */ /* 0x000fe20000400000 */
[----:B------:R-:W-:-:S02]  /*d440*/  IMAD R19, R54, 0x2, R11 ;  /* 0x0000000236137824 */ /* 0x000fc400078e020b */
[----:B------:R-:W-:Y:S01]  /*d450*/  @P2 FMUL R35, R35, 0.25 ;  /* 0x3e80000023232820 */ /* 0x000fe20000400000 */
[----:B------:R-:W-:Y:S01]  /*d460*/  @!P1 FMUL R25, R25, 16777216 ;  /* 0x4b80000019199820 */ /* 0x000fe20000400000 */
[----:B------:R-:W-:Y:S01]  /*d470*/  @!P1 FMUL R27, R27, 16777216 ;  /* 0x4b8000001b1b9820 */ /* 0x000fe20000400000 */
[----:B------:R-:W-:Y:S01]  /*d480*/  @!P1 FMUL R28, R28, 16777216 ;  /* 0x4b8000001c1c9820 */ /* 0x000fe20000400000 */
[----:B------:R-:W-:Y:S01]  /*d490*/  @!P1 FMUL R29, R29, 16777216 ;  /* 0x4b8000001d1d9820 */ /* 0x000fe20000400000 */
[----:B------:R-:W-:Y:S01]  /*d4a0*/  @!P1 FMUL R30, R30, 16777216 ;  /* 0x4b8000001e1e9820 */ /* 0x000fe20000400000 */
[----:B------:R-:W-:Y:S01]  /*d4b0*/  @!P1 FMUL R31, R31, 16777216 ;  /* 0x4b8000001f1f9820 */ /* 0x000fe20000400000 */
[----:B------:R-:W0:Y:S01]  /*d4c0*/  LDS.128 R12, [R49] ;  /* 0x00000000310c7984 */ /* 0x000e220000000c00 */
[----:B------:R-:W-:Y:S01]  /*d4d0*/  @!P1 FMUL R32, R32, 16777216 ;  /* 0x4b80000020209820 */ /* 0x000fe20000400000 */
[----:B------:R-:W-:Y:S01]  /*d4e0*/  @!P1 FMUL R33, R33, 16777216 ;  /* 0x4b80000021219820 */ /* 0x000fe20000400000 */
[----:B------:R-:W-:Y:S01]  /*d4f0*/  @!P1 FMUL R34, R34, 16777216 ;  /* 0x4b80000022229820 */ /* 0x000fe20000400000 */
[----:B------:R-:W-:Y:S01]  /*d500*/  LDS.128 R4, [R49+0x800] ;  /* 0x0008000031047984 */ /* 0x000fe20000000c00 */
[----:B------:R-:W-:-:S02]  /*d510*/  IMAD R21, R54, 0x2, R19 ;  /* 0x0000000236157824 */ /* 0x000fc400078e0213 */
[----:B------:R-:W-:Y:S01]  /*d520*/  @!P1 FMUL R35, R35, 16777216 ;  /* 0x4b80000023239820 */ /* 0x000fe20000400000 */
        /* <DEDUP_REMOVED lines=10> */
[----:B------:R-:W-:Y:S01]  /*d5d0*/  LEA R22, R54, R21, 0x1 ;  /* 0x0000001536167211 */ /* 0x000fe200078e08ff */
[----:B------:R-:W1:Y:S01]  /*d5e0*/  LDCU UR4, c[0x0][0x3ec] ;  /* 0x00007d80ff0477ac */ /* 0x000e620008000800 */
[----:B------:R-:W-:-:S02]  /*d5f0*/  F2FP.BF16.F32.PACK_AB R45, R8, R25 ;  /* 0x00000019082d723e */ /* 0x000fc400000010ff */
[----:B------:R-:W-:Y:S01]  /*d600*/  F2FP.BF16.F32.PACK_AB R43, R23, R32 ;  /* 0x00000020172b723e */ /* 0x000fe200000010ff */
[----:B------:R-:W-:Y:S01]  /*d610*/  IMAD R23, R54, 0x2, R22 ;  /* 0x0000000236177824 */ /* 0x000fe200078e0216 */
[----:B------:R-:W-:Y:S01]  /*d620*/  F2FP.BF16.F32.PACK_AB R42, R17, R28 ;  /* 0x0000001c112a723e */ /* 0x000fe200000010ff */
[----:B------:R-:W-:Y:S01]  /*d630*/  BAR.SYNC.DEFER_BLOCKING 0x0 ;  /* 0x0000000000007b1d */ /* 0x000fe20000010000 */
[----:B------:R-:W-:Y:S01]  /*d640*/  F2FP.BF16.F32.PACK_AB R46, R16, R29 ;  /* 0x0000001d102e723e */ /* 0x000fe200000010ff */
[----:B------:R-:W-:Y:S01]  /*d650*/  IMAD R24, R54, 0x2, R23 ;  /* 0x0000000236187824 */ /* 0x000fe200078e0217 */
[----:B------:R-:W-:Y:S02]  /*d660*/  F2FP.BF16.F32.PACK_AB R47, R38, R33 ;  /* 0x00000021262f723e */ /* 0x000fe400000010ff */
[----:B------:R-:W-:Y:S01]  /*d670*/  FSEL R3, R2, -INF , P0 ;  /* 0xff80000002037808 */ /* 0x000fe20000000000 */
[----:B------:R-:W-:Y:S01]  /*d680*/  IMAD R25, R54, 0x2, R24 ;  /* 0x0000000236197824 */ /* 0x000fe200078e0218 */
[----:B------:R-:W-:-:S02]  /*d690*/  LEA R2, P0, R9, R60, 0x1 ;  /* 0x0000003c09027211 */ /* 0x000fc400078008ff */
[----:B------:R-:W-:Y:S01]  /*d6a0*/  LEA R8, P1, R10, R60, 0x1 ;  /* 0x0000003c0a087211 */ /* 0x000fe200078208ff */
[C---:B------:R-:W-:Y:S02]  /*d6b0*/  IMAD R26, R54.reuse, 0x2, R25 ;  /* 0x00000002361a7824 */ /* 0x040fe400078e0219 */
[----:B------:R-:W-:Y:S01]  /*d6c0*/  FFMA R62, R3, 0.69314718246459960938, R36 ;  /* 0x3f317218033e7823 */ /* 0x000fe20000000024 */
[----:B------:R-:W-:Y:S01]  /*d6d0*/  LEA.HI.X.SX32 R3, R9, R64, 0x1, P0 ;  /* 0x0000004009037211 */ /* 0x000fe200000f0eff */
[----:B-1----:R-:W-:Y:S01]  /*d6e0*/  UIMAD UR4, UR7, UR4, URZ ;  /* 0x00000004070472a4 */ /* 0x002fe2000f8e02ff */
[C---:B------:R-:W-:Y:S02]  /*d6f0*/  LEA R16, P0, R11.reuse, R60, 0x1 ;  /* 0x0000003c0b107211 */ /* 0x040fe400078008ff */
[C---:B------:R-:W-:Y:S01]  /*d700*/  LEA R27, R54.reuse, R26, 0x1 ;  /* 0x0000001a361b7211 */ /* 0x040fe200078e08ff */
[----:B------:R-:W-:Y:S01]  /*d710*/  USHF.L.U32 UR6, UR4, 0x2, URZ ;  /* 0x0000000204067899 */ /* 0x000fe200080006ff */
[----:B------:R-:W-:Y:S01]  /*d720*/  LEA.HI.X.SX32 R17, R11, R64, 0x1, P0 ;  /* 0x000000400b117211 */ /* 0x000fe200000f0eff */
[----:B------:R-:W-:Y:S01]  /*d730*/  UIMAD.WIDE UR4, UR4, 0x4, URZ ;  /* 0x00000004040478a5 */ /* 0x000fe2000f8e02ff */
[C---:B------:R-:W-:Y:S01]  /*d740*/  LEA R18, P0, R19.reuse, R60, 0x1 ;  /* 0x0000003c13127211 */ /* 0x040fe200078008ff */
[----:B------:R-:W-:Y:S01]  /*d750*/  IMAD R28, R54, 0x2, R27 ;  /* 0x00000002361c7824 */ /* 0x000fe200078e021b */
[-C--:B------:R-:W-:Y:S01]  /*d760*/  LEA.HI.X.SX32 R9, R10, R64.reuse, 0x1, P1 ;  /* 0x000000400a097211 */ /* 0x080fe200008f0eff */
[----:B------:R-:W-:Y:S02]  /*d770*/  STS.128 [R48], R40 ;  /* 0x0000002830007388 */ /* 0x000fe40000000c00 */
[C---:B------:R-:W-:Y:S01]  /*d780*/  IMAD R29, R54.reuse, 0x2, R28 ;  /* 0x00000002361d7824 */ /* 0x040fe200078e021c */
[----:B------:R-:W-:Y:S01]  /*d790*/  LEA.HI.X.SX32 R19, R19, R64, 0x1, P0 ;  /* 0x0000004013137211 */ /* 0x000fe200000f0eff */
[----:B------:R-:W-:Y:S02]  /*d7a0*/  STS.128 [R48+0x400], R44 ;  /* 0x0004002c30007388 */ /* 0x000fe40000000c00 */
[C---:B------:R-:W-:Y:S01]  /*d7b0*/  IMAD R30, R54.reuse, 0x2, R29 ;  /* 0x00000002361e7824 */ /* 0x040fe200078e021d */
[----:B0-----:R-:W-:Y:S01]  /*d7c0*/  PRMT R32, R13, 0x7632, R32 ;  /* 0x000076320d207816 */ /* 0x001fe20000000020 */
[----:B------:R-:W-:Y:S02]  /*d7d0*/  BAR.SYNC.DEFER_BLOCKING 0x0 ;  /* 0x0000000000007b1d */ /* 0x000fe40000010000 */
[----:B------:R-:W-:Y:S01]  /*d7e0*/  IMAD R31, R54, 0x2, R30 ;  /* 0x00000002361f7824 */ /* 0x000fe200078e021e */
[----:B------:R-:W-:-:S04]  /*d7f0*/  LEA R20, P0, R21, R60, 0x1 ;  /* 0x0000003c15147211 */ /* 0x000fc800078008ff */
[----:B------:R-:W-:Y:S01]  /*d800*/  LEA.HI.X.SX32 R21, R21, R64, 0x1, P0 ;  /* 0x0000004015157211 */ /* 0x000fe200000f0eff */
[----:B------:R0:W-:Y:S02]  /*d810*/  STG.E.U16 desc[UR28][R2.64], R12 ;  /* 0x0000000c02007986 */ /* 0x0001e4000c10151c */
[----:B0-----:R-:W-:Y:S02]  /*d820*/  PRMT R3, R12, 0x7632, R3 ;  /* 0x000076320c037816 */ /* 0x001fe40000000003 */
[----:B------:R-:W-:-:S03]  /*d830*/  LEA R2, P0, R22, R60, 0x1 ;  /* 0x0000003c16027211 */ /* 0x000fc600078008ff */
[----:B------:R0:W-:Y:S04]  /*d840*/  STG.E.U16 desc[UR28][R8.64], R3 ;  /* 0x0000000308007986 */ /* 0x0001e8000c10151c */
[----:B------:R1:W-:Y:S04]  /*d850*/  STG.E.U16 desc[UR28][R16.64], R13 ;  /* 0x0000000d10007986 */ /* 0x0003e8000c10151c */
[----:B------:R2:W-:Y:S04]  /*d860*/  STG.E.U16 desc[UR28][R18.64], R32 ;  /* 0x0000002012007986 */ /* 0x0005e8000c10151c */
[----:B------:R-:W3:Y:S01]  /*d870*/  LDS.128 R8, [R49] ;  /* 0x0000000031087984 */ /* 0x000ee20000000c00 */
[----:B0-----:R-:W-:-:S02]  /*d880*/  LEA.HI.X.SX32 R3, R22, R64, 0x1, P0 ;  /* 0x0000004016037211 */ /* 0x001fc400000f0eff */
[C---:B------:R-:W-:Y:S01]  /*d890*/  LEA R22, P0, R23.reuse, R60, 0x1 ;  /* 0x0000003c17167211 */ /* 0x040fe200078008ff */
[----:B------:R0:W-:Y:S01]  /*d8a0*/  STG.E.U16 desc[UR28][R20.64], R14 ;  /* 0x0000000e14007986 */ /* 0x0001e2000c10151c */
[----:B-1----:R-:W-:Y:S02]  /*d8b0*/  PRMT R13, R14, 0x7632, R13 ;  /* 0x000076320e0d7816 */ /* 0x002fe4000000000d */
[----:B------:R-:W-:Y:S02]  /*d8c0*/  LEA.HI.X.SX32 R23, R23, R64, 0x1, P0 ;  /* 0x0000004017177211 */ /* 0x000fe400000f0eff */
[----:B--2---:R-:W-:Y:S01]  /*d8d0*/  LEA R32, R54, R31, 0x1 ;  /* 0x0000001f36207211 */ /* 0x004fe200078e08ff */
[----:B------:R1:W-:Y:S01]  /*d8e0*/  STG.E.U16 desc[UR28][R2.64], R13 ;  /* 0x0000000d02007986 */ /* 0x0003e2000c10151c */
[-C--:B------:R-:W-:Y:S02]  /*d8f0*/  LEA R12, P0, R24, R60.reuse, 0x1 ;  /* 0x0000003c180c7211 */ /* 0x080fe400078008ff */
[----:B------:R-:W-:Y:S01]  /*d900*/  LEA R18, P1, R26, R60, 0x1 ;  /* 0x0000003c1a127211 */ /* 0x000fe200078208ff */
[----:B------:R-:W-:Y:S01]  /*d910*/  IMAD R33, R54, 0x2, R32 ;  /* 0x0000000236217824 */ /* 0x000fe200078e0220 */
[----:B------:R-:W-:Y:S02]  /*d920*/  STG.E.U16 desc[UR28][R22.64], R15 ;  /* 0x0000000f16007986 */ /* 0x000fe4000c10151c */
[----:B------:R-:W-:Y:S01]  /*d930*/  LEA.HI.X.SX32 R19, R26, R64, 0x1, P1 ;  /* 0x000000401a137211 */ /* 0x000fe200008f0eff */
[----:B------:R-:W-:Y:S01]  /*d940*/  IMAD R35, R54, 0x2, R33 ;  /* 0x0000000236237824 */ /* 0x000fe200078e0221 */
[----:B0-----:R-:W-:-:S03]  /*d950*/  LEA R20, P1, R28, R60, 0x1 ;  /* 0x0000003c1c147211 */ /* 0x001fc600078208ff */
[----:B------:R-:W-:Y:S01]  /*d960*/  IMAD R36, R54, 0x2, R35 ;  /* 0x0000000236247824 */ /* 0x000fe200078e0223 */
[----:B-1----:R-:W-:Y:S02]  /*d970*/  LEA.HI.X.SX32 R13, R24, R64, 0x1, P0 ;  /* 0x00000040180d7211 */ /* 0x002fe400000f0eff */
[----:B------:R-:W-:Y:S01]  /*d980*/  PRMT R3, R15, 0x7632, R3 ;  /* 0x000076320f037816 */ /* 0x000fe20000000003 */
[----:B------:R-:W-:Y:S01]  /*d990*/  IMAD R37, R54, 0x2, R36 ;  /* 0x0000000236257824 */ /* 0x000fe200078e0224 */
[C---:B------:R-:W-:Y:S02]  /*d9a0*/  LEA R16, P0, R25.reuse, R60, 0x1 ;  /* 0x0000003c19107211 */ /* 0x040fe400078008ff */
[-C--:B------:R-:W-:Y:S01]  /*d9b0*/  LEA.HI.X.SX32 R21, R28, R64.reuse, 0x1, P1 ;  /* 0x000000401c157211 */ /* 0x080fe200008f0eff */
[----:B------:R0:W-:Y:S01]  /*d9c0*/  STG.E.U16 desc[UR28][R12.64], R3 ;  /* 0x000000030c007986 */ /* 0x0001e2000c10151c */
[C---:B------:R-:W-:Y:S02]  /*d9d0*/  LEA R39, R54.reuse, R37, 0x1 ;  /* 0x0000002536277211 */ /* 0x040fe400078e08ff */
[----:B------:R-:W-:Y:S01]  /*d9e0*/  LEA.HI.X.SX32 R17, R25, R64, 0x1, P0 ;  /* 0x0000004019117211 */ /* 0x000fe200000f0eff */
[----:B------:R1:W2:Y:S01]  /*d9f0*/  LDS.128 R12, [R49+0x800] ;  /* 0x00080000310c7984 */ /* 0x0002a20000000c00 */
[-C--:B------:R-:W-:Y:S01]  /*da00*/  LEA R2, P0, R27, R60.reuse, 0x1 ;  /* 0x0000003c1b027211 */ /* 0x080fe200078008ff */
[----:B------:R-:W-:Y:S01]  /*da10*/  IMAD R41, R54, 0x2, R39 ;  /* 0x0000000236297824 */ /* 0x000fe200078e0227 */
[----:B------:R-:W-:-:S02]  /*da20*/  LEA R24, P1, R30, R60, 0x1 ;  /* 0x0000003c1e187211 */ /* 0x000fc400078208ff */
[----:B------:R-:W-:Y:S01]  /*da30*/  LEA R34, P2, R36, R60, 0x1 ;  /* 0x0000003c24227211 */ /* 0x000fe200078408ff */
[----:B------:R-:W-:Y:S01]  /*da40*/  IMAD R43, R54, 0x2, R41 ;  /* 0x00000002362b7824 */ /* 0x000fe200078e0229 */
[-C--:B------:R-:W-:Y:S01]  /*da50*/  LEA.HI.X.SX32 R25, R30, R64.reuse, 0x1, P1 ;  /* 0x000000401e197211 */ /* 0x080fe200008f0eff */
[----:B---3--:R3:W-:Y:S01]  /*da60*/  STG.E.U16 desc[UR28][R16.64], R8 ;  /* 0x0000000810007986 */ /* 0x0087e2000c10151c */
[----:B0-----:R-:W-:Y:S01]  /*da70*/  LEA.HI.X.SX32 R3, R27, R64, 0x1, P0 ;  /* 0x000000401b037211 */ /* 0x001fe200000f0eff */
[----:B------:R-:W-:Y:S01]  /*da80*/  IMAD R45, R54, 0x2, R43 ;  /* 0x00000002362d7824 */ /* 0x000fe200078e022b */
[CC--:B------:R-:W-:Y:S02]  /*da90*/  LEA R22, P0, R29.reuse, R60.reuse, 0x1 ;  /* 0x0000003c1d167211 */ /* 0x0c0fe400078008ff */
[----:B------:R-:W-:Y:S01]  /*daa0*/  LEA R28, P1, R32, R60, 0x1 ;  /* 0x0000003c201c7211 */ /* 0x000fe200078208ff */
[----:B------:R-:W-:Y:S01]  /*dab0*/  IMAD R47, R54, 0x2, R45 ;  /* 0x00000002362f7824 */ /* 0x000fe200078e022d */
[----:B------:R-:W-:-:S02]  /*dac0*/  LEA.HI.X.SX32 R23, R29, R64, 0x1, P0 ;  /* 0x000000401d177211 */ /* 0x000fc400000f0eff */
[C---:B------:R-:W-:Y:S02]  /*dad0*/  LEA R26, P0, R31.reuse, R60, 0x1 ;  /* 0x0000003c1f1a7211 */ /* 0x040fe400078008ff */
[----:B-1----:R-:W-:Y:S02]  /*dae0*/  LEA R49, R54, R47, 0x1 ;  /* 0x0000002f36317211 */ /* 0x002fe400078e08ff */
[-C--:B------:R-:W-:Y:S02]  /*daf0*/  LEA.HI.X.SX32 R27, R31, R64.reuse, 0x1, P0 ;  /* 0x000000401f1b7211 */ /* 0x080fe400000f0eff */
[----:B------:R-:W-:Y:S01]  /*db00*/  LEA.HI.X.SX32 R29, R32, R64, 0x1, P1 ;  /* 0x00000040201d7211 */ /* 0x000fe200008f0eff */
[C---:B------:R-:W-:Y:S01]  /*db10*/  IMAD R51, R54.reuse, 0x2, R49 ;  /* 0x0000000236337824 */ /* 0x040fe200078e0231 */
[-C--:B------:R-:W-:Y:S02]  /*db20*/  LEA R30, P0, R33, R60.reuse, 0x1 ;  /* 0x0000003c211e7211 */ /* 0x080fe400078008ff */
[----:B------:R-:W-:Y:S01]  /*db30*/  LEA R32, P1, R35, R60, 0x1 ;  /* 0x0000003c23207211 */ /* 0x000fe200078208ff */
[----:B------:R-:W-:Y:S01]  /*db40*/  IMAD R53, R54, 0x2, R51 ;  /* 0x0000000236357824 */ /* 0x000fe200078e0233 */
[----:B------:R-:W-:-:S02]  /*db50*/  PRMT R66, R8, 0x7632, R66 ;  /* 0x0000763208427816 */ /* 0x000fc40000000042 */
[-C--:B------:R-:W-:Y:S01]  /*db60*/  LEA.HI.X.SX32 R31, R33, R64.reuse, 0x1, P0 ;  /* 0x00000040211f7211 */ /* 0x080fe200000f0eff */
[----:B------:R-:W-:Y:S01]  /*db70*/  IMAD R55, R54, 0x2, R53 ;  /* 0x0000000236377824 */ /* 0x000fe200078e0235 */
[-C--:B------:R-:W-:Y:S01]  /*db80*/  LEA.HI.X.SX32 R33, R35, R64.reuse, 0x1, P1 ;  /* 0x0000004023217211 */ /* 0x080fe200008f0eff */
[----:B------:R-:W-:Y:S01]  /*db90*/  STG.E.U16 desc[UR28][R18.64], R66 ;  /* 0x0000004212007986 */ /* 0x000fe2000c10151c */
[----:B------:R-:W-:Y:S01]  /*dba0*/  LEA.HI.X.SX32 R35, R36, R64, 0x1, P2 ;  /* 0x0000004024237211 */ /* 0x000fe200010f0eff */
[----:B------:R-:W-:Y:S01]  /*dbb0*/  IMAD R57, R54, 0x2, R55 ;  /* 0x0000000236397824 */ /* 0x000fe200078e0237 */
[-C--:B------:R-:W-:Y:S01]  /*dbc0*/  LEA R36, P0, R37, R60.reuse, 0x1 ;  /* 0x0000003c25247211 */ /* 0x080fe200078008ff */
[----:B------:R0:W-:Y:S01]  /*dbd0*/  STG.E.U16 desc[UR28][R2.64], R9 ;  /* 0x0000000902007986 */ /* 0x0001e2000c10151c */
[-C--:B------:R-:W-:Y:S02]  /*dbe0*/  LEA R38, P1, R39, R60.reuse, 0x1 ;  /* 0x0000003c27267211 */ /* 0x080fe400078208ff */
[----:B------:R-:W-:-:S02]  /*dbf0*/  LEA R40, P2, R41, R60, 0x1 ;  /* 0x0000003c29287211 */ /* 0x000fc400078408ff */
[----:B---3--:R-:W-:Y:S02]  /*dc00*/  PRMT R17, R9, 0x7632, R17 ;  /* 0x0000763209117816 */ /* 0x008fe40000000011 */
[-C--:B------:R-:W-:Y:S02]  /*dc10*/  LEA.HI.X.SX32 R37, R37, R64.reuse, 0x1, P0 ;  /* 0x0000004025257211 */ /* 0x080fe400000f0eff */
[----:B------:R-:W-:Y:S01]  /*dc20*/  LEA.HI.X.SX32 R39, R39, R64, 0x1, P1 ;  /* 0x0000004027277211 */ /* 0x000fe200008f0eff */
[----:B------:R1:W-:Y:S01]  /*dc30*/  STG.E.U16 desc[UR28][R20.64], R17 ;  /* 0x0000001114007986 */ /* 0x0003e2000c10151c */
[----:B------:R-:W-:Y:S02]  /*dc40*/  LEA R42, P0, R43, R60, 0x1 ;  /* 0x0000003c2b2a7211 */ /* 0x000fe400078008ff */
[----:B0-----:R-:W-:Y:S01]  /*dc50*/  PRMT R3, R10, 0x7632, R3 ;  /* 0x000076320a037816 */ /* 0x001fe20000000003 */
[----:B------:R-:W-:Y:S01]  /*dc60*/  STG.E.U16 desc[UR28][R22.64], R10 ;  /* 0x0000000a16007986 */ /* 0x000fe2000c10151c */
[----:B------:R-:W-:-:S02]  /*dc70*/  LEA.HI.X.SX32 R41, R41, R64, 0x1, P2 ;  /* 0x0000004029297211 */ /* 0x000fc400010f0eff */
[-C--:B------:R-:W-:Y:S01]  /*dc80*/  LEA R44, P1, R45, R60.reuse, 0x1 ;  /* 0x0000003c2d2c7211 */ /* 0x080fe200078208ff */
[----:B------:R0:W-:Y:S01]  /*dc90*/  STG.E.U16 desc[UR28][R24.64], R3 ;  /* 0x0000000318007986 */ /* 0x0001e2000c10151c */
[----:B------:R-:W-:Y:S02]  /*dca0*/  PRMT R19, R11, 0x7632, R19 ;  /* 0x000076320b137816 */ /* 0x000fe40000000013 */
[----:B------:R-:W-:Y:S01]  /*dcb0*/  LEA R46, P2, R47, R60, 0x1 ;  /* 0x0000003c2f2e7211 */ /* 0x000fe200078408ff */
[----:B------:R3:W-:Y:S01]  /*dcc0*/  STG.E.U16 desc[UR28][R26.64], R11 ;  /* 0x0000000b1a007986 */ /* 0x0007e2000c10151c */
[----:B------:R-:W-:Y:S02]  /*dcd0*/  LEA R59, R54, R57, 0x1 ;  /* 0x00000039363b7211 */ /* 0x000fe400078e08ff */
[----:B-1----:R-:W-:Y:S01]  /*dce0*/  PRMT R21, R4, 0x7632, R21 ;  /* 0x0000763204157816 */ /* 0x002fe20000000015 */
[----:B------:R1:W-:Y:S01]  /*dcf0*/  STG.E.U16 desc[UR28][R28.64], R19 ;  /* 0x000000131c007986 */ /* 0x0003e2000c10151c */
[-C--:B------:R-:W-:Y:S01]  /*dd00*/  LEA.HI.X.SX32 R43, R43, R64.reuse, 0x1, P0 ;  /* 0x000000402b2b7211 */ /* 0x080fe200000f0eff */
[----:B------:R-:W-:Y:S01]  /*dd10*/  IMAD R61, R54, 0x2, R59 ;  /* 0x00000002363d7824 */ /* 0x000fe200078e023b */
[----:B------:R-:W-:Y:S01]  /*dd20*/  LEA.HI.X.SX32 R45, R45, R64, 0x1, P1 ;  /* 0x000000402d2d7211 */ /* 0x000fe200008f0eff */
[----:B------:R-:W-:Y:S01]  /*dd30*/  STG.E.U16 desc[UR28][R30.64], R4 ;  /* 0x000000041e007986 */ /* 0x000fe2000c10151c */
[----:B------:R-:W-:Y:S01]  /*dd40*/  LEA R48, P0, R49, R60, 0x1 ;  /* 0x0000003c31307211 */ /* 0x000fe200078008ff */
[----:B0-----:R-:W-:Y:S01]  /*dd50*/  IMAD.SHL.U32 R3, R67, 0x4, RZ ;  /* 0x0000000443037824 */ /* 0x001fe200078e00ff */
[----:B------:R-:W-:Y:S01]  /*dd60*/  PRMT R18, R5, 0x7632, R18 ;  /* 0x0000763205127816 */ /* 0x000fe20000000012 */
[----:B------:R-:W-:Y:S01]  /*dd70*/  STG.E.U16 desc[UR28][R32.64], R21 ;  /* 0x0000001520007986 */ /* 0x000fe2000c10151c */
[----:B------:R-:W-:-:S02]  /*dd80*/  LEA.HI.X.SX32 R47, R47, R64, 0x1, P2 ;  /* 0x000000402f2f7211 */ /* 0x000fc400010f0eff */
[-C--:B------:R-:W-:Y:S01]  /*dd90*/  LEA R50, P1, R51, R60.reuse, 0x1 ;  /* 0x0000003c33327211 */ /* 0x080fe200078208ff */
[----:B------:R-:W-:Y:S01]  /*dda0*/  STG.E.U16 desc[UR28][R34.64], R5 ;  /* 0x0000000522007986 */ /* 0x000fe2000c10151c */
[----:B------:R-:W-:Y:S02]  /*ddb0*/  LEA R52, P2, R53, R60, 0x1 ;  /* 0x0000003c35347211 */ /* 0x000fe400078408ff */
[----:B------:R-:W-:Y:S01]  /*ddc0*/  PRMT R20, R6, 0x7632, R20 ;  /* 0x0000763206147816 */ /* 0x000fe20000000014 */
[----:B------:R-:W-:Y:S01]  /*ddd0*/  STG.E.U16 desc[UR28][R36.64], R18 ;  /* 0x0000001224007986 */ /* 0x000fe2000c10151c */
[-C--:B------:R-:W-:Y:S02]  /*dde0*/  LEA.HI.X.SX32 R49, R49, R64.reuse, 0x1, P0 ;  /* 0x0000004031317211 */ /* 0x080fe400000f0eff */
[----:B------:R-:W-:Y:S01]  /*ddf0*/  PRMT R22, R7, 0x7632, R22 ;  /* 0x0000763207167816 */ /* 0x000fe20000000016 */
[----:B------:R-:W-:Y:S01]  /*de00*/  STG.E.U16 desc[UR28][R38.64], R6 ;  /* 0x0000000626007986 */ /* 0x000fe2000c10151c */
[----:B------:R-:W-:-:S02]  /*de10*/  LEA.HI.X.SX32 R51, R51, R64, 0x1, P1 ;  /* 0x0000004033337211 */ /* 0x000fc400008f0eff */
[----:B------:R-:W-:Y:S01]  /*de20*/  LEA R54, P0, R55, R60, 0x1 ;  /* 0x0000003c37367211 */ /* 0x000fe200078008ff */
[----:B------:R-:W-:Y:S01]  /*de30*/  STG.E.U16 desc[UR28][R40.64], R20 ;  /* 0x0000001428007986 */ /* 0x000fe2000c10151c */
[----:B------:R-:W-:Y:S02]  /*de40*/  LEA.HI.X.SX32 R53, R53, R64, 0x1, P2 ;  /* 0x0000004035357211 */ /* 0x000fe400010f0eff */
[-C--:B------:R-:W-:Y:S01]  /*de50*/  LEA R56, P1, R57, R60.reuse, 0x1 ;  /* 0x0000003c39387211 */ /* 0x080fe200078208ff */
[----:B------:R0:W-:Y:S01]  /*de60*/  STG.E.U16 desc[UR28][R42.64], R7 ;  /* 0x000000072a007986 */ /* 0x0001e2000c10151c */
[----:B--2---:R-:W-:Y:S02]  /*de70*/  PRMT R24, R12, 0x7632, R24 ;  /* 0x000076320c187816 */ /* 0x004fe40000000018 */
[-C--:B------:R-:W-:Y:S01]  /*de80*/  LEA R58, P2, R59, R60.reuse, 0x1 ;  /* 0x0000003c3b3a7211 */ /* 0x080fe200078408ff */
[----:B------:R-:W-:Y:S01]  /*de90*/  STG.E.U16 desc[UR28][R44.64], R22 ;  /* 0x000000162c007986 */ /* 0x000fe2000c10151c */
[----:B------:R-:W-:-:S02]  /*dea0*/  LEA R60, P3, R61, R60, 0x1 ;  /* 0x0000003c3d3c7211 */ /* 0x000fc400078608ff */
[----:B---3--:R-:W-:Y:S01]  /*deb0*/  PRMT R26, R13, 0x7632, R26 ;  /* 0x000076320d1a7816 */ /* 0x008fe2000000001a */
[----:B------:R-:W-:Y:S01]  /*dec0*/  STG.E.U16 desc[UR28][R46.64], R12 ;  /* 0x0000000c2e007986 */ /* 0x000fe2000c10151c */
[-C--:B------:R-:W-:Y:S02]  /*ded0*/  LEA.HI.X.SX32 R55, R55, R64.reuse, 0x1, P0 ;  /* 0x0000004037377211 */ /* 0x080fe400000f0eff */
[-C--:B------:R-:W-:Y:S01]  /*dee0*/  LEA.HI.X.SX32 R57, R57, R64.reuse, 0x1, P1 ;  /* 0x0000004039397211 */ /* 0x080fe200008f0eff */
[----:B------:R-:W-:Y:S01]  /*def0*/  STG.E.U16 desc[UR28][R48.64], R24 ;  /* 0x0000001830007986 */ /* 0x000fe2000c10151c */
[----:B-1----:R-:W-:Y:S01]  /*df00*/  PRMT R28, R14, 0x7632, R28 ;  /* 0x000076320e1c7816 */ /* 0x002fe2000000001c */
[----:B0-----:R-:W0:Y:S01]  /*df10*/  LDC.64 R6, c[0x0][0x3a0] ;  /* 0x0000e800ff067b82 */ /* 0x001e220000000a00 */
[-C--:B------:R-:W-:Y:S01]  /*df20*/  LEA.HI.X.SX32 R59, R59, R64.reuse, 0x1, P2 ;  /* 0x000000403b3b7211 */ /* 0x080fe200010f0eff */
[----:B------:R-:W-:Y:S01]  /*df30*/  STG.E.U16 desc[UR28][R50.64], R13 ;  /* 0x0000000d32007986 */ /* 0x000fe2000c10151c */
[----:B------:R-:W-:-:S02]  /*df40*/  LEA.HI.X.SX32 R61, R61, R64, 0x1, P3 ;  /* 0x000000403d3d7211 */ /* 0x000fc400018f0eff */
[----:B------:R-:W-:Y:S01]  /*df50*/  PRMT R30, R15, 0x7632, R30 ;  /* 0x000076320f1e7816 */ /* 0x000fe2000000001e */
[----:B------:R-:W-:Y:S01]  /*df60*/  STG.E.U16 desc[UR28][R52.64], R26 ;  /* 0x0000001a34007986 */ /* 0x000fe2000c10151c */
[----:B------:R-:W-:Y:S01]  /*df70*/  LOP3.LUT R4, R0, 0xf0, RZ, 0xc0, !PT ;  /* 0x000000f000047812 */ /* 0x000fe200078ec0ff */
[----:B------:R-:W-:Y:S01]  /*df80*/  IMAD.HI R0, R67, 0x4, RZ ;  /* 0x0000000443007827 */ /* 0x000fe200078e02ff */
[----:B------:R-:W-:Y:S01]  /*df90*/  ISETP.GE.U32.AND P0, PT, R65, 0x40, PT ;  /* 0x000000404100780c */ /* 0x000fe20003f06070 */
[----:B------:R-:W-:Y:S04]  /*dfa0*/  STG.E.U16 desc[UR28][R54.64], R14 ;  /* 0x0000000e36007986 */ /* 0x000fe8000c10151c */
[----:B------:R-:W-:Y:S04]  /*dfb0*/  STG.E.U16 desc[UR28][R56.64], R28 ;  /* 0x0000001c38007986 */ /* 0x000fe8000c10151c */
[----:B------:R-:W-:Y:S04]  /*dfc0*/  STG.E.U16 desc[UR28][R58.64], R15 ;  /* 0x0000000f3a007986 */ /* 0x000fe8000c10151c */
[----:B------:R-:W-:Y:S01]  /*dfd0*/  STG.E.U16 desc[UR28][R60.64], R30 ;  /* 0x0000001e3c007986 */ /* 0x000fe2000c10151c */
[----:B------:R-:W-:Y:S01]  /*dfe0*/  BAR.SYNC.DEFER_BLOCKING 0x0 ;  /* 0x0000000000007b1d */ /* 0x000fe20000010000 */
[----:B0-----:R-:W-:-:S04]  /*dff0*/  IADD3 R2, P1, P2, R3, UR6, R6 ;  /* 0x0000000603027c10 */ /* 0x001fc8000fa3e006 */
[----:B------:R-:W-:Y:S01]  /*e000*/  IADD3.X R3, PT, PT, R0, UR5, R7, P1, P2 ;  /* 0x0000000500037c10 */ /* 0x000fe20008fe4407 */
[----:B------:R-:W-:Y:S02]  /*e010*/  STSM.16.M88 [R63], R62 ;  /* 0x0000003e3f007844 */ /* 0x000fe40000000000 */
[----:B------:R-:W-:Y:S06]  /*e020*/  BAR.SYNC.DEFER_BLOCKING 0x0 ;  /* 0x0000000000007b1d */ /* 0x000fec0000010000 */
[----:B------:R-:W0:Y:S04]  /*e030*/  LDSM.16.M88 R5, [R4+UR16] ;  /* 0x000000100405783b */ /* 0x000e280008000000 */
[----:B0-----:R0:W-:Y:S01]  /*e040*/  @!P0 STG.E desc[UR28][R2.64], R5 ;  /* 0x0000000502008986 */ /* 0x0011e2000c10191c */
[----:B------:R-:W-:Y:S06]  /*e050*/  BAR.SYNC.DEFER_BLOCKING 0x0 ;  /* 0x0000000000007b1d */ /* 0x000fec0000010000 */
[----:B------:R-:W-:Y:S05]  /*e060*/  BRA.U UP0, `(.L_x_20) ;  /* 0x0000000100a07547 */ /* 0x000fea000b800000 */
[----:B------:R-:W1:Y:S01]  /*e070*/  S2UR UR5, SR_CgaCtaId ;  /* 0x00000000000579c3 */ /* 0x000e620000008800 */
[----:B------:R-:W-:Y:S01]  /*e080*/  NOP ;  /* 0x0000000000007918 */ /* 0x000fe20000000000 */
[----:B------:R-:W-:Y:S01]  /*e090*/  UMOV UR4, 0x50 ;  /* 0x0000005000047882 */ /* 0x000fe20000000000 */
[----:B------:R-:W-:Y:S02]  /*e0a0*/  IMAD.U32 R0, RZ, RZ, UR17 ;  /* 0x00000011ff007e24 */ /* 0x000fe4000f8e00ff */
[----:B0-----:R-:W-:Y:S02]  /*e0b0*/  HFMA2 R3, -RZ, RZ, 0, 8.94069671630859375e-07 ;  /* 0x0000000fff037431 */ /* 0x001fe400000001ff */
[----:B------:R-:W-:Y:S01]  /*e0c0*/  IMAD.MOV.U32 R7, RZ, RZ, 0x1 ;  /* 0x00000001ff077424 */ /* 0x000fe200078e00ff */
[----:B------:R-:W-:-:S04]  /*e0d0*/  LOP3.LUT R0, R0, 0xffff, RZ, 0xc0, !PT ;  /* 0x0000ffff00007812 */ /* 0x000fc800078ec0ff */
[----:B------:R-:W-:-:S05]  /*e0e0*/  SHF.R.U32.HI R0, RZ, 0x5, R0 ;  /* 0x00000005ff007819 */ /* 0x000fca0000011600 */
[----:B------:R-:W-:Y:S01]  /*e0f0*/  VIADD R2, R0, 0x10 ;  /* 0x0000001000027836 */ /* 0x000fe20000000000 */
[----:B------:R-:W-:Y:S01]  /*e100*/  SHF.L.U32 R0, R3, R0, RZ ;  /* 0x0000000003007219 */ /* 0x000fe200000006ff */
[----:B-1----:R-:W-:-:S03]  /*e110*/  ULEA UR6, UR5, UR4, 0x18 ;  /* 0x0000000405067291 */ /* 0x002fc6000f8ec0ff */
[----:B------:R-:W-:-:S04]  /*e120*/  SHF.L.U32 R3, R7, R2, RZ ;  /* 0x0000000207037219 */ /* 0x000fc800000006ff */
[----:B------:R-:W-:Y:S02]  /*e130*/  LOP3.LUT R0, R3, R0, RZ, 0xfc, !PT ;  /* 0x0000000003007212 */ /* 0x000fe400078efcff */
[----:B------:R-:W0:Y:S02]  /*e140*/  LDS R5, [UR6] ;  /* 0x00000006ff057984 */ /* 0x000e240008000800 */
[C---:B------:R-:W-:Y:S02]  /*e150*/  LOP3.LUT R2, R0.reuse, 0xffff, RZ, 0xc0, !PT ;  /* 0x0000ffff00027812 */ /* 0x040fe400078ec0ff */
[----:B0-----:R-:W-:-:S04]  /*e160*/  LOP3.LUT R3, R0, 0xffff, R5, 0x80, !PT ;  /* 0x0000ffff00037812 */ /* 0x001fc800078e8005 */
[----:B------:R-:W-:-:S13]  /*e170*/  ISETP.NE.AND P0, PT, R3, R2, PT ;  /* 0x000000020300720c */ /* 0x000fda0003f05270 */
[----:B------:R-:W-:Y:S05]  /*e180*/  @P0 BRA `(.L_x_21) ;  /* 0x0000000000500947 */ /* 0x000fea0003800000 */
[----:B------:R-:W-:Y:S02]  /*e190*/  SHF.R.U32.HI R5, RZ, 0x10, R5 ;  /* 0x00000010ff057819 */ /* 0x000fe40000011605 */
[----:B------:R-:W-:-:S04]  /*e1a0*/  SHF.R.U32.HI R2, RZ, 0x10, R0 ;  /* 0x00000010ff027819 */ /* 0x000fc80000011600 */
[----:B------:R-:W-:-:S04]  /*e1b0*/  LOP3.LUT R5, R5, R2, RZ, 0xc0, !PT ;  /* 0x0000000205057212 */ /* 0x000fc800078ec0ff */
[----:B------:R-:W-:-:S13]  /*e1c0*/  ISETP.NE.AND P0, PT, R5, R2, PT ;  /* 0x000000020500720c */ /* 0x000fda0003f05270 */
[----:B------:R-:W-:Y:S05]  /*e1d0*/  @P0 BRA `(.L_x_22) ;  /* 0x0000000000300947 */ /* 0x000fea0003800000 */
[----:B------:R-:W-:Y:S01]  /*e1e0*/  R2UR UR4, R0 ;  /* 0x00000000000472ca */ /* 0x000fe200000e0000 */
[----:B------:R-:W-:Y:S01]  /*e1f0*/  VOTEU.ANY UR5, UPT, PT ;  /* 0x0000000000057886 */ /* 0x000fe200038e0100 */
[----:B------:R-:W0:Y:S01]  /*e200*/  S2R R0, SR_LANEID ;  /* 0x0000000000007919 */ /* 0x000e220000000000 */
[----:B------:R-:W-:-:S10]  /*e210*/  UFLO.U32 UR5, UR5 ;  /* 0x00000005000572bd */ /* 0x000fd400080e0000 */
[----:B------:R-:W-:-:S06]  /*e220*/  ULOP3.LUT UR4, URZ, UR4, URZ, 0x33, !UPT ;  /* 0x00000004ff047292 */ /* 0x000fcc000f8e33ff */
[----:B------:R-:W-:-:S04]  /*e230*/  IMAD.U32 R2, RZ, RZ, UR4 ;  /* 0x00000004ff027e24 */ /* 0x000fc8000f8e00ff */
[----:B------:R-:W1:Y:S02]  /*e240*/  REDUX UR7, R2 ;  /* 0x00000000020773c4 */ /* 0x000e640000000000 */
[----:B------:R2:W-:Y:S01]  /*e250*/  UTCATOMSWS.AND URZ, UR4 ;  /* 0x0000000400ff79e3 */ /* 0x0005e20008000000 */
[----:B0-----:R-:W-:Y:S01]  /*e260*/  ISETP.EQ.U32.AND P0, PT, R0, UR5, PT ;  /* 0x0000000500007c0c */ /* 0x001fe2000bf02070 */
[----:B-1----:R-:W-:-:S12]  /*e270*/  IMAD.U32 R0, RZ, RZ, UR7 ;  /* 0x00000007ff007e24 */ /* 0x002fd8000f8e00ff */
[----:B------:R2:W-:Y:S01]  /*e280*/  @P0 ATOMS.AND RZ, [UR6], R0 ;  /* 0x00000000ffff098c */ /* 0x0005e2000a800006 */
[----:B------:R-:W-:Y:S05]  /*e290*/  BRA `(.L_x_20) ;  /* 0x0000000000147947 */ /* 0x000fea0003800000 */
.L_x_22:
[----:B------:R-:W-:-:S07]  /*e2a0*/  MOV R2, 0xe2c0 ;  /* 0x0000e2c000027802 */ /* 0x000fce0000000f00 */
[----:B------:R-:W-:Y:S05]  /*e2b0*/  CALL.REL.NOINC `($__internal_0_$__cuda_sm10x_tcgen05_guardrail_trap_col_being_dealloced_not_returned_by_alloc) ;  /* 0x0000000000487944 */ /* 0x000fea0003c00000 */
[----:B------:R-:W-:Y:S05]  /*e2c0*/  BRA `(.L_x_20) ;  /* 0x0000000000087947 */ /* 0x000fea0003800000 */
.L_x_21:
[----:B------:R-:W-:-:S07]  /*e2d0*/  MOV R2, 0xe2f0 ;  /* 0x0000e2f000027802 */ /* 0x000fce0000000f00 */
[----:B------:R-:W-:Y:S05]  /*e2e0*/  CALL.REL.NOINC `($__internal_2_$__cuda_sm10x_tcgen05_guardrail_trap_unallocated_columns_being_dealloced) ;  /* 0x0000000000547944 */ /* 0x000fea0003c00000 */
.L_x_20:
[----:B------:R-:W-:Y:S01]  /*e2f0*/  NOP ;  /* 0x0000000000007918 */ /* 0x000fe20000000000 */
[----:B--2---:R-:W-:Y:S05]  /*e300*/  EXIT ;  /* 0x000000000000794d */ /* 0x004fea0003800000 */
.L_x_8:
[----:B------:R-:W1:Y:S02]  /*e310*/  SYNCS.PHASECHK.TRANS64.TRYWAIT P4, [UR16+0x4000], RZ ;  /* 0x004000ffff0075a7 */ /* 0x000e640008081110 */
[----:B-1----:R-:W-:Y:S05]  /*e320*/  @!P4 BRA `(.L_x_8) ;  /* 0xfffffffc00f8c947 */ /* 0x002fea000383ffff */
[----:B------:R-:W-:Y:S05]  /*e330*/  BRA `(.L_x_7) ;  /* 0xffffff5000e87947 */ /* 0x000fea000383ffff */
.L_x_14:
[----:B------:R-:W1:Y:S02]  /*e340*/  SYNCS.PHASECHK.TRANS64.TRYWAIT P2, [UR16+0xe010], RZ ;  /* 0x00e010ffff0075a7 */ /* 0x000e640008041110 */
[----:B-1----:R-:W-:Y:S05]  /*e350*/  @!P2 BRA `(.L_x_14) ;  /* 0xfffffffc00f8a947 */ /* 0x002fea000383ffff */
[----:B------:R-:W-:Y:S05]  /*e360*/  BRA `(.L_x_23) ;  /* 0xffffffac00147947 */ /* 0x000fea000383ffff */
.L_x_15:
[----:B------:R-:W-:-:S04]  /*e370*/  MOV R39, UR6 ;  /* 0x0000000600277c02 */ /* 0x000fc80008000f00 */
[----:B------:R-:W0:Y:S02]  /*e380*/  SYNCS.PHASECHK.TRANS64.TRYWAIT P1, [UR19], R39 ;  /* 0x00000027ff0075a7 */ /* 0x000e240008021113 */
[----:B0-----:R-:W-:Y:S05]  /*e390*/  @!P1 BRA `(.L_x_15) ;  /* 0xfffffffc00f49947 */ /* 0x001fea000383ffff */
[----:B------:R-:W-:Y:S05]  /*e3a0*/  BRA `(.L_x_24) ;  /* 0xffffffd000b87947 */ /* 0x000fea000383ffff */
.L_x_19:
[----:B------:R-:W0:Y:S02]  /*e3b0*/  SYNCS.PHASECHK.TRANS64.TRYWAIT P3, [UR19], R0 ;  /* 0x00000000ff0075a7 */ /* 0x000e240008061113 */
[----:B0-----:R-:W-:Y:S05]  /*e3c0*/  @!P3 BRA `(.L_x_19) ;  /* 0xfffffffc00f8b947 */ /* 0x001fea000383ffff */
[----:B------:R-:W-:Y:S05]  /*e3d0*/  BRA `(.L_x_18) ;  /* 0xffffffe400847947 */ /* 0x000fea000383ffff */
        .weak           $__internal_0_$__cuda_sm10x_tcgen05_guardrail_trap_col_being_dealloced_not_returned_by_alloc
        .type           $__internal_0_$__cuda_sm10x_tcgen05_guardrail_trap_col_being_dealloced_not_returned_by_alloc,@function
        .size           $__internal_0_$__cuda_sm10x_tcgen05_guardrail_trap_col_being_dealloced_not_returned_by_alloc,($__internal_1_$__cuda_sm10x_tcgen05_guardrail_trap_phase_invalid_during_alloc - $__internal_0_$__cuda_sm10x_tcgen05_guardrail_trap_col_being_dealloced_not_returned_by_alloc)
$__internal_0_$__cuda_sm10x_tcgen05_guardrail_trap_col_being_dealloced_not_returned_by_alloc:
[----:B------:R-:W-:Y:S05]  /*e3e0*/  BPT.TRAP 0x1 ;  /* 0x000000040000795c */ /* 0x000fea0000300000 */
[----:B------:R-:W-:-:S04]  /*e3f0*/  IMAD.MOV.U32 R3, RZ, RZ, 0x0 ;  /* 0x00000000ff037424 */ /* 0x000fc800078e00ff */
[----:B------:R-:W-:Y:S05]  /*e400*/  RET.REL.NODEC R2 `(attn_fwd) ;  /* 0xffffff1802fc7950 */ /* 0x000fea0003c3ffff */
        .weak           $__internal_1_$__cuda_sm10x_tcgen05_guardrail_trap_phase_invalid_during_alloc
        .type           $__internal_1_$__cuda_sm10x_tcgen05_guardrail_trap_phase_invalid_during_alloc,@function
        .size           $__internal_1_$__cuda_sm10x_tcgen05_guardrail_trap_phase_invalid_during_alloc,($__internal_2_$__cuda_sm10x_tcgen05_guardrail_trap_unallocated_columns_being_dealloced - $__internal_1_$__cuda_sm10x_tcgen05_guardrail_trap_phase_invalid_during_alloc)
$__internal_1_$__cuda_sm10x_tcgen05_guardrail_trap_phase_invalid_during_alloc:
[----:B------:R-:W-:Y:S05]  /*e410*/  BPT.TRAP 0x1 ;  /* 0x000000040000795c */ /* 0x000fea0000300000 */
[----:B------:R-:W-:-:S04]  /*e420*/  IMAD.MOV.U32 R3, RZ, RZ, 0x0 ;  /* 0x00000000ff037424 */ /* 0x000fc800078e00ff */
[----:B------:R-:W-:Y:S05]  /*e430*/  RET.REL.NODEC R2 `(attn_fwd) ;  /* 0xffffff1802f07950 */ /* 0x000fea0003c3ffff */
        .weak           $__internal_2_$__cuda_sm10x_tcgen05_guardrail_trap_unallocated_columns_being_dealloced
        .type           $__internal_2_$__cuda_sm10x_tcgen05_guardrail_trap_unallocated_columns_being_dealloced,@function
        .size           $__internal_2_$__cuda_sm10x_tcgen05_guardrail_trap_unallocated_columns_being_dealloced,(.L_x_28 - $__internal_2_$__cuda_sm10x_tcgen05_guardrail_trap_unallocated_columns_being_dealloced)
$__internal_2_$__cuda_sm10x_tcgen05_guardrail_trap_unallocated_columns_being_dealloced:
[----:B------:R-:W-:Y:S05]  /*e440*/  BPT.TRAP 0x1 ;  /* 0x000000040000795c */ /* 0x000fea0000300000 */
[----:B------:R-:W-:-:S04]  /*e450*/  IMAD.MOV.U32 R3, RZ, RZ, 0x0 ;  /* 0x00000000ff037424 */ /* 0x000fc800078e00ff */
[----:B------:R-:W-:Y:S05]  /*e460*/  RET.REL.NODEC R2 `(attn_fwd) ;  /* 0xffffff1802e47950 */ /* 0x000fea0003c3ffff */
.L_x_25:
[----:B------:R-:W-:-:S00]  /*e470*/  BRA `(.L_x_25) ;  /* 0xfffffffc00fc7947 */ /* 0x000fc0000383ffff */
[----:B------:R-:W-:-:S00]  /*e480*/  NOP ;  /* 0x0000000000007918 */ /* 0x000fc00000000000 */
[----:B------:R-:W-:-:S00]  /*e490*/  NOP ;  /* 0x0000000000007918 */ /* 0x000fc00000000000 */
[----:B------:R-:W-:-:S00]  /*e4a0*/  NOP ;  /* 0x0000000000007918 */ /* 0x000fc00000000000 */
[----:B------:R-:W-:-:S00]  /*e4b0*/  NOP ;  /* 0x0000000000007918 */ /* 0x000fc00000000000 */
[----:B------:R-:W-:-:S00]  /*e4c0*/  NOP ;  /* 0x0000000000007918 */ /* 0x000fc00000000000 */
[----:B------:R-:W-:-:S00]  /*e4d0*/  NOP ;  /* 0x0000000000007918 */ /* 0x000fc00000000000 */
[----:B------:R-:W-:-:S00]  /*e4e0*/  NOP ;  /* 0x0000000000007918 */ /* 0x000fc00000000000 */
[----:B------:R-:W-:-:S00]  /*e4f0*/  NOP ;  /* 0x0000000000007918 */ /* 0x000fc00000000000 */
.L_x_28:


//--------------------- .nv.global.init           --------------------------
	.section	.nv.global.init,"aw",@progbits
.nv.global.init:
	.type		_$_str,@object
	.size		_$_str,(.L_3 - _$_str)
_$_str:
        /*0000*/ 	.byte	0x5f, 0x5f, 0x43, 0x55, 0x44, 0x41, 0x5f, 0x46, 0x54, 0x5a, 0x00
.L_3:


//--------------------- .nv.shared.attn_fwd       --------------------------
	.section	.nv.shared.attn_fwd,"aw",@nobits
	.sectionflags	@""
	.align	16
	.zero		1024


//--------------------- .nv.shared.reserved.0     --------------------------
	.section	.nv.shared.reserved.0,"aw",@nobits
	.align	8
	.weak		__nv_reservedSMEM_offset_0_alias
	.size		__nv_reservedSMEM_offset_0_alias, 0, 64
	.other		__nv_reservedSMEM_offset_0_alias,@"STO_CUDA_RESERVED_SHARED STV_DEFAULT"
__nv_reservedSMEM_offset_0_alias:
	.zero		0
.nv.shared.reserved.0:
	.zero		64
	.weak		__nv_reservedSMEM_allocation_phase
	.type		__nv_reservedSMEM_allocation_phase,@object
	.size		__nv_reservedSMEM_allocation_phase,(.L_0 - __nv_reservedSMEM_allocation_phase)
__nv_reservedSMEM_allocation_phase:
	.zero		1
.L_0:
	.zero		7
	.weak		__nv_reservedSMEM_devtool_atexit_pc
	.type		__nv_reservedSMEM_devtool_atexit_pc,@object
	.size		__nv_reservedSMEM_devtool_atexit_pc,(__nv_reservedSMEM_allocation_mask - __nv_reservedSMEM_devtool_atexit_pc)
__nv_reservedSMEM_devtool_atexit_pc:
	.zero		8
	.weak		__nv_reservedSMEM_allocation_mask
	.type		__nv_reservedSMEM_allocation_mask,@object
	.size		__nv_reservedSMEM_allocation_mask,(.L_2 - __nv_reservedSMEM_allocation_mask)
__nv_reservedSMEM_allocation_mask:
	.zero		4
.L_2:


//--------------------- .nv.constant0.attn_fwd    --------------------------
	.section	.nv.constant0.attn_fwd,"a",@progbits
	.sectionflags	@""
	.align	4
.nv.constant0.attn_fwd:
	.zero		1032


//--------------------- SYMBOLS --------------------------

	.type		.nv.reservedSmem.offset0,@object
	.size		.nv.reservedSmem.offset0,0x4
	.type		.nv.reservedSmem.cap,@object
	.size		.nv.reservedSmem.cap,0x4
